//
// Generated by NVIDIA NVVM Compiler
//
// Compiler Build ID: CL-36424714
// Cuda compilation tools, release 13.0, V13.0.88
// Based on NVVM 20.0.0
//

.version 9.0
.target sm_100
.address_size 64

	// .globl	_Z25channel_simulation_kernelPhPdiddP17curandStateXORWOW
.global .align 4 .b8 precalc_xorwow_matrix[102400];
.global .align 4 .b8 precalc_xorwow_offset_matrix[102400];
.global .align 4 .b8 mrg32k3aM1[2304];
.global .align 4 .b8 mrg32k3aM2[2304];
.global .align 4 .b8 mrg32k3aM1SubSeq[2016];
.global .align 4 .b8 mrg32k3aM2SubSeq[2016];
.global .align 4 .b8 mrg32k3aM1Seq[2304];
.global .align 4 .b8 mrg32k3aM2Seq[2304];
.const .align 8 .b8 __cr_lgamma_table[72];

.visible .entry _Z25channel_simulation_kernelPhPdiddP17curandStateXORWOW(
	.param .u64 .ptr .align 1 _Z25channel_simulation_kernelPhPdiddP17curandStateXORWOW_param_0,
	.param .u64 .ptr .align 1 _Z25channel_simulation_kernelPhPdiddP17curandStateXORWOW_param_1,
	.param .u32 _Z25channel_simulation_kernelPhPdiddP17curandStateXORWOW_param_2,
	.param .f64 _Z25channel_simulation_kernelPhPdiddP17curandStateXORWOW_param_3,
	.param .f64 _Z25channel_simulation_kernelPhPdiddP17curandStateXORWOW_param_4,
	.param .u64 .ptr .align 1 _Z25channel_simulation_kernelPhPdiddP17curandStateXORWOW_param_5
)
{
	.reg .pred 	%p<34>;
	.reg .b32 	%r<536>;
	.reg .b64 	%rd<36>;
	.reg .b64 	%fd<97>;

	ld.param.u64 	%rd9, [_Z25channel_simulation_kernelPhPdiddP17curandStateXORWOW_param_1];
	ld.param.u32 	%r215, [_Z25channel_simulation_kernelPhPdiddP17curandStateXORWOW_param_2];
	ld.param.f64 	%fd20, [_Z25channel_simulation_kernelPhPdiddP17curandStateXORWOW_param_4];
	ld.param.u64 	%rd10, [_Z25channel_simulation_kernelPhPdiddP17curandStateXORWOW_param_5];
	mov.u32 	%r216, %ctaid.x;
	mov.u32 	%r217, %ntid.x;
	mov.u32 	%r218, %tid.x;
	mad.lo.s32 	%r1, %r216, %r217, %r218;
	setp.ge.s32 	%p1, %r1, %r215;
	@%p1 bra 	$L__BB0_53;
	cvta.to.global.u64 	%rd12, %rd10;
	// begin inline asm
	mov.u64 	%rd11, %clock64;
	// end inline asm
	cvt.s64.s32 	%rd1, %r1;
	mul.wide.s32 	%rd13, %r1, 48;
	add.s64 	%rd2, %rd12, %rd13;
	cvt.u32.u64 	%r219, %rd11;
	xor.b32  	%r220, %r219, -1429050551;
	mul.lo.s32 	%r221, %r220, 1099087573;
	{ .reg .b32 tmp; mov.b64 {tmp, %r222}, %rd11; }
	xor.b32  	%r223, %r222, -136515619;
	mul.lo.s32 	%r224, %r223, -1703105765;
	add.s32 	%r225, %r221, %r224;
	add.s32 	%r2, %r225, 6615241;
	add.s32 	%r446, %r221, 123456789;
	st.global.v2.u32 	[%rd2], {%r2, %r446};
	xor.b32  	%r445, %r221, 362436069;
	add.s32 	%r444, %r224, 521288629;
	st.global.v2.u32 	[%rd2+8], {%r445, %r444};
	xor.b32  	%r443, %r224, 88675123;
	add.s32 	%r442, %r221, 5783321;
	st.global.v2.u32 	[%rd2+16], {%r443, %r442};
	setp.eq.s32 	%p2, %r1, 0;
	@%p2 bra 	$L__BB0_43;
	mov.b32 	%r428, 0;
	mov.u64 	%rd35, %rd1;
$L__BB0_3:
	and.b64  	%rd4, %rd35, 3;
	setp.eq.s64 	%p3, %rd4, 0;
	@%p3 bra 	$L__BB0_42;
	mul.wide.u32 	%rd14, %r428, 3200;
	mov.u64 	%rd15, precalc_xorwow_matrix;
	add.s64 	%rd5, %rd15, %rd14;
	cvt.u32.u64 	%r14, %rd4;
	mov.b32 	%r429, 0;
$L__BB0_5:
	mov.b32 	%r442, 0;
	mov.u32 	%r443, %r442;
	mov.u32 	%r444, %r442;
	mov.u32 	%r445, %r442;
	mov.u32 	%r446, %r442;
	mov.u32 	%r435, %r442;
$L__BB0_6:
	mul.wide.u32 	%rd16, %r435, 4;
	add.s64 	%rd17, %rd2, %rd16;
	ld.global.u32 	%r22, [%rd17+4];
	shl.b32 	%r23, %r435, 5;
	mov.b32 	%r441, 0;
$L__BB0_7:
	.pragma "nounroll";
	shr.u32 	%r230, %r22, %r441;
	and.b32  	%r231, %r230, 1;
	setp.eq.b32 	%p4, %r231, 1;
	not.pred 	%p5, %p4;
	add.s32 	%r232, %r23, %r441;
	mul.lo.s32 	%r233, %r232, 5;
	mul.wide.u32 	%rd18, %r233, 4;
	add.s64 	%rd6, %rd5, %rd18;
	@%p5 bra 	$L__BB0_9;
	ld.global.u32 	%r234, [%rd6];
	xor.b32  	%r446, %r446, %r234;
	ld.global.u32 	%r235, [%rd6+4];
	xor.b32  	%r445, %r445, %r235;
	ld.global.u32 	%r236, [%rd6+8];
	xor.b32  	%r444, %r444, %r236;
	ld.global.u32 	%r237, [%rd6+12];
	xor.b32  	%r443, %r443, %r237;
	ld.global.u32 	%r238, [%rd6+16];
	xor.b32  	%r442, %r442, %r238;
$L__BB0_9:
	and.b32  	%r240, %r230, 2;
	setp.eq.s32 	%p6, %r240, 0;
	@%p6 bra 	$L__BB0_11;
	ld.global.u32 	%r241, [%rd6+20];
	xor.b32  	%r446, %r446, %r241;
	ld.global.u32 	%r242, [%rd6+24];
	xor.b32  	%r445, %r445, %r242;
	ld.global.u32 	%r243, [%rd6+28];
	xor.b32  	%r444, %r444, %r243;
	ld.global.u32 	%r244, [%rd6+32];
	xor.b32  	%r443, %r443, %r244;
	ld.global.u32 	%r245, [%rd6+36];
	xor.b32  	%r442, %r442, %r245;
$L__BB0_11:
	and.b32  	%r247, %r230, 4;
	setp.eq.s32 	%p7, %r247, 0;
	@%p7 bra 	$L__BB0_13;
	ld.global.u32 	%r248, [%rd6+40];
	xor.b32  	%r446, %r446, %r248;
	ld.global.u32 	%r249, [%rd6+44];
	xor.b32  	%r445, %r445, %r249;
	ld.global.u32 	%r250, [%rd6+48];
	xor.b32  	%r444, %r444, %r250;
	ld.global.u32 	%r251, [%rd6+52];
	xor.b32  	%r443, %r443, %r251;
	ld.global.u32 	%r252, [%rd6+56];
	xor.b32  	%r442, %r442, %r252;
$L__BB0_13:
	and.b32  	%r254, %r230, 8;
	setp.eq.s32 	%p8, %r254, 0;
	@%p8 bra 	$L__BB0_15;
	ld.global.u32 	%r255, [%rd6+60];
	xor.b32  	%r446, %r446, %r255;
	ld.global.u32 	%r256, [%rd6+64];
	xor.b32  	%r445, %r445, %r256;
	ld.global.u32 	%r257, [%rd6+68];
	xor.b32  	%r444, %r444, %r257;
	ld.global.u32 	%r258, [%rd6+72];
	xor.b32  	%r443, %r443, %r258;
	ld.global.u32 	%r259, [%rd6+76];
	xor.b32  	%r442, %r442, %r259;
$L__BB0_15:
	and.b32  	%r261, %r230, 16;
	setp.eq.s32 	%p9, %r261, 0;
	@%p9 bra 	$L__BB0_17;
	ld.global.u32 	%r262, [%rd6+80];
	xor.b32  	%r446, %r446, %r262;
	ld.global.u32 	%r263, [%rd6+84];
	xor.b32  	%r445, %r445, %r263;
	ld.global.u32 	%r264, [%rd6+88];
	xor.b32  	%r444, %r444, %r264;
	ld.global.u32 	%r265, [%rd6+92];
	xor.b32  	%r443, %r443, %r265;
	ld.global.u32 	%r266, [%rd6+96];
	xor.b32  	%r442, %r442, %r266;
$L__BB0_17:
	and.b32  	%r268, %r230, 32;
	setp.eq.s32 	%p10, %r268, 0;
	@%p10 bra 	$L__BB0_19;
	ld.global.u32 	%r269, [%rd6+100];
	xor.b32  	%r446, %r446, %r269;
	ld.global.u32 	%r270, [%rd6+104];
	xor.b32  	%r445, %r445, %r270;
	ld.global.u32 	%r271, [%rd6+108];
	xor.b32  	%r444, %r444, %r271;
	ld.global.u32 	%r272, [%rd6+112];
	xor.b32  	%r443, %r443, %r272;
	ld.global.u32 	%r273, [%rd6+116];
	xor.b32  	%r442, %r442, %r273;
$L__BB0_19:
	and.b32  	%r275, %r230, 64;
	setp.eq.s32 	%p11, %r275, 0;
	@%p11 bra 	$L__BB0_21;
	ld.global.u32 	%r276, [%rd6+120];
	xor.b32  	%r446, %r446, %r276;
	ld.global.u32 	%r277, [%rd6+124];
	xor.b32  	%r445, %r445, %r277;
	ld.global.u32 	%r278, [%rd6+128];
	xor.b32  	%r444, %r444, %r278;
	ld.global.u32 	%r279, [%rd6+132];
	xor.b32  	%r443, %r443, %r279;
	ld.global.u32 	%r280, [%rd6+136];
	xor.b32  	%r442, %r442, %r280;
$L__BB0_21:
	and.b32  	%r282, %r230, 128;
	setp.eq.s32 	%p12, %r282, 0;
	@%p12 bra 	$L__BB0_23;
	ld.global.u32 	%r283, [%rd6+140];
	xor.b32  	%r446, %r446, %r283;
	ld.global.u32 	%r284, [%rd6+144];
	xor.b32  	%r445, %r445, %r284;
	ld.global.u32 	%r285, [%rd6+148];
	xor.b32  	%r444, %r444, %r285;
	ld.global.u32 	%r286, [%rd6+152];
	xor.b32  	%r443, %r443, %r286;
	ld.global.u32 	%r287, [%rd6+156];
	xor.b32  	%r442, %r442, %r287;
$L__BB0_23:
	and.b32  	%r289, %r230, 256;
	setp.eq.s32 	%p13, %r289, 0;
	@%p13 bra 	$L__BB0_25;
	ld.global.u32 	%r290, [%rd6+160];
	xor.b32  	%r446, %r446, %r290;
	ld.global.u32 	%r291, [%rd6+164];
	xor.b32  	%r445, %r445, %r291;
	ld.global.u32 	%r292, [%rd6+168];
	xor.b32  	%r444, %r444, %r292;
	ld.global.u32 	%r293, [%rd6+172];
	xor.b32  	%r443, %r443, %r293;
	ld.global.u32 	%r294, [%rd6+176];
	xor.b32  	%r442, %r442, %r294;
$L__BB0_25:
	and.b32  	%r296, %r230, 512;
	setp.eq.s32 	%p14, %r296, 0;
	@%p14 bra 	$L__BB0_27;
	ld.global.u32 	%r297, [%rd6+180];
	xor.b32  	%r446, %r446, %r297;
	ld.global.u32 	%r298, [%rd6+184];
	xor.b32  	%r445, %r445, %r298;
	ld.global.u32 	%r299, [%rd6+188];
	xor.b32  	%r444, %r444, %r299;
	ld.global.u32 	%r300, [%rd6+192];
	xor.b32  	%r443, %r443, %r300;
	ld.global.u32 	%r301, [%rd6+196];
	xor.b32  	%r442, %r442, %r301;
$L__BB0_27:
	and.b32  	%r303, %r230, 1024;
	setp.eq.s32 	%p15, %r303, 0;
	@%p15 bra 	$L__BB0_29;
	ld.global.u32 	%r304, [%rd6+200];
	xor.b32  	%r446, %r446, %r304;
	ld.global.u32 	%r305, [%rd6+204];
	xor.b32  	%r445, %r445, %r305;
	ld.global.u32 	%r306, [%rd6+208];
	xor.b32  	%r444, %r444, %r306;
	ld.global.u32 	%r307, [%rd6+212];
	xor.b32  	%r443, %r443, %r307;
	ld.global.u32 	%r308, [%rd6+216];
	xor.b32  	%r442, %r442, %r308;
$L__BB0_29:
	and.b32  	%r310, %r230, 2048;
	setp.eq.s32 	%p16, %r310, 0;
	@%p16 bra 	$L__BB0_31;
	ld.global.u32 	%r311, [%rd6+220];
	xor.b32  	%r446, %r446, %r311;
	ld.global.u32 	%r312, [%rd6+224];
	xor.b32  	%r445, %r445, %r312;
	ld.global.u32 	%r313, [%rd6+228];
	xor.b32  	%r444, %r444, %r313;
	ld.global.u32 	%r314, [%rd6+232];
	xor.b32  	%r443, %r443, %r314;
	ld.global.u32 	%r315, [%rd6+236];
	xor.b32  	%r442, %r442, %r315;
$L__BB0_31:
	and.b32  	%r317, %r230, 4096;
	setp.eq.s32 	%p17, %r317, 0;
	@%p17 bra 	$L__BB0_33;
	ld.global.u32 	%r318, [%rd6+240];
	xor.b32  	%r446, %r446, %r318;
	ld.global.u32 	%r319, [%rd6+244];
	xor.b32  	%r445, %r445, %r319;
	ld.global.u32 	%r320, [%rd6+248];
	xor.b32  	%r444, %r444, %r320;
	ld.global.u32 	%r321, [%rd6+252];
	xor.b32  	%r443, %r443, %r321;
	ld.global.u32 	%r322, [%rd6+256];
	xor.b32  	%r442, %r442, %r322;
$L__BB0_33:
	and.b32  	%r324, %r230, 8192;
	setp.eq.s32 	%p18, %r324, 0;
	@%p18 bra 	$L__BB0_35;
	ld.global.u32 	%r325, [%rd6+260];
	xor.b32  	%r446, %r446, %r325;
	ld.global.u32 	%r326, [%rd6+264];
	xor.b32  	%r445, %r445, %r326;
	ld.global.u32 	%r327, [%rd6+268];
	xor.b32  	%r444, %r444, %r327;
	ld.global.u32 	%r328, [%rd6+272];
	xor.b32  	%r443, %r443, %r328;
	ld.global.u32 	%r329, [%rd6+276];
	xor.b32  	%r442, %r442, %r329;
$L__BB0_35:
	and.b32  	%r331, %r230, 16384;
	setp.eq.s32 	%p19, %r331, 0;
	@%p19 bra 	$L__BB0_37;
	ld.global.u32 	%r332, [%rd6+280];
	xor.b32  	%r446, %r446, %r332;
	ld.global.u32 	%r333, [%rd6+284];
	xor.b32  	%r445, %r445, %r333;
	ld.global.u32 	%r334, [%rd6+288];
	xor.b32  	%r444, %r444, %r334;
	ld.global.u32 	%r335, [%rd6+292];
	xor.b32  	%r443, %r443, %r335;
	ld.global.u32 	%r336, [%rd6+296];
	xor.b32  	%r442, %r442, %r336;
$L__BB0_37:
	and.b32  	%r338, %r230, 32768;
	setp.eq.s32 	%p20, %r338, 0;
	@%p20 bra 	$L__BB0_39;
	ld.global.u32 	%r339, [%rd6+300];
	xor.b32  	%r446, %r446, %r339;
	ld.global.u32 	%r340, [%rd6+304];
	xor.b32  	%r445, %r445, %r340;
	ld.global.u32 	%r341, [%rd6+308];
	xor.b32  	%r444, %r444, %r341;
	ld.global.u32 	%r342, [%rd6+312];
	xor.b32  	%r443, %r443, %r342;
	ld.global.u32 	%r343, [%rd6+316];
	xor.b32  	%r442, %r442, %r343;
$L__BB0_39:
	add.s32 	%r441, %r441, 16;
	setp.ne.s32 	%p21, %r441, 32;
	@%p21 bra 	$L__BB0_7;
	mad.lo.s32 	%r344, %r435, -31, %r23;
	add.s32 	%r435, %r344, 1;
	setp.ne.s32 	%p22, %r435, 5;
	@%p22 bra 	$L__BB0_6;
	st.global.u32 	[%rd2+4], %r446;
	st.global.u32 	[%rd2+8], %r445;
	st.global.u32 	[%rd2+12], %r444;
	st.global.u32 	[%rd2+16], %r443;
	st.global.u32 	[%rd2+20], %r442;
	add.s32 	%r429, %r429, 1;
	setp.lt.u32 	%p23, %r429, %r14;
	@%p23 bra 	$L__BB0_5;
$L__BB0_42:
	shr.u64 	%rd7, %rd35, 2;
	add.s32 	%r428, %r428, 1;
	setp.gt.u64 	%p24, %rd35, 3;
	mov.u64 	%rd35, %rd7;
	@%p24 bra 	$L__BB0_3;
$L__BB0_43:
	ld.param.u64 	%rd34, [_Z25channel_simulation_kernelPhPdiddP17curandStateXORWOW_param_0];
	mov.b32 	%r346, 0;
	st.global.v2.u32 	[%rd2+24], {%r346, %r346};
	st.global.u32 	[%rd2+32], %r346;
	mov.b64 	%rd19, 0;
	st.global.u64 	[%rd2+40], %rd19;
	shr.s32 	%r347, %r1, 31;
	shr.u32 	%r348, %r347, 29;
	add.s32 	%r349, %r1, %r348;
	shr.s32 	%r350, %r349, 3;
	and.b32  	%r351, %r349, -8;
	sub.s32 	%r352, %r351, %r1;
	add.s32 	%r353, %r352, 7;
	cvt.s64.s32 	%rd20, %r350;
	cvta.to.global.u64 	%rd21, %rd34;
	add.s64 	%rd22, %rd21, %rd20;
	ld.global.u8 	%r354, [%rd22];
	mov.b32 	%r355, 1;
	shl.b32 	%r356, %r355, %r353;
	and.b32  	%r204, %r356, %r354;
	shr.u32 	%r357, %r446, 2;
	xor.b32  	%r358, %r357, %r446;
	shl.b32 	%r359, %r442, 4;
	shl.b32 	%r360, %r358, 1;
	xor.b32  	%r361, %r360, %r359;
	xor.b32  	%r362, %r361, %r358;
	xor.b32  	%r363, %r362, %r442;
	add.s32 	%r364, %r2, %r363;
	add.s32 	%r365, %r364, 362437;
	shr.u32 	%r366, %r445, 2;
	xor.b32  	%r367, %r366, %r445;
	shl.b32 	%r368, %r363, 4;
	shl.b32 	%r369, %r367, 1;
	xor.b32  	%r370, %r369, %r368;
	xor.b32  	%r371, %r370, %r367;
	xor.b32  	%r372, %r371, %r363;
	add.s32 	%r373, %r2, %r372;
	add.s32 	%r374, %r373, 724874;
	shr.u32 	%r375, %r444, 2;
	xor.b32  	%r376, %r375, %r444;
	shl.b32 	%r377, %r372, 4;
	shl.b32 	%r378, %r376, 1;
	xor.b32  	%r379, %r378, %r377;
	xor.b32  	%r380, %r379, %r376;
	xor.b32  	%r381, %r380, %r372;
	add.s32 	%r382, %r2, %r381;
	add.s32 	%r383, %r382, 1087311;
	shr.u32 	%r384, %r443, 2;
	xor.b32  	%r385, %r384, %r443;
	st.global.v2.u32 	[%rd2+8], {%r363, %r372};
	shl.b32 	%r386, %r381, 4;
	shl.b32 	%r387, %r385, 1;
	xor.b32  	%r388, %r387, %r386;
	xor.b32  	%r389, %r388, %r385;
	xor.b32  	%r390, %r389, %r381;
	st.global.v2.u32 	[%rd2+16], {%r381, %r390};
	add.s32 	%r391, %r2, 1449748;
	st.global.v2.u32 	[%rd2], {%r391, %r442};
	add.s32 	%r392, %r390, %r391;
	cvt.u64.u32 	%rd23, %r365;
	mul.wide.u32 	%rd24, %r374, 2097152;
	xor.b64  	%rd25, %rd24, %rd23;
	cvt.rn.f64.u64 	%fd21, %rd25;
	fma.rn.f64 	%fd92, %fd21, 0d3CA0000000000000, 0d3C90000000000000;
	cvt.u64.u32 	%rd26, %r383;
	mul.wide.u32 	%rd27, %r392, 2097152;
	xor.b64  	%rd28, %rd27, %rd26;
	cvt.rn.f64.u64 	%fd22, %rd28;
	fma.rn.f64 	%fd2, %fd22, 0d3CB0000000000000, 0d3CA0000000000000;
	{
	.reg .b32 %temp; 
	mov.b64 	{%temp, %r532}, %fd92;
	}
	{
	.reg .b32 %temp; 
	mov.b64 	{%r533, %temp}, %fd92;
	}
	setp.gt.s32 	%p25, %r532, 1048575;
	mov.b32 	%r534, -1023;
	@%p25 bra 	$L__BB0_45;
	mul.f64 	%fd92, %fd92, 0d4350000000000000;
	{
	.reg .b32 %temp; 
	mov.b64 	{%temp, %r532}, %fd92;
	}
	{
	.reg .b32 %temp; 
	mov.b64 	{%r533, %temp}, %fd92;
	}
	mov.b32 	%r534, -1077;
$L__BB0_45:
	add.s32 	%r394, %r532, -1;
	setp.gt.u32 	%p26, %r394, 2146435070;
	@%p26 bra 	$L__BB0_49;
	shr.u32 	%r397, %r532, 20;
	add.s32 	%r535, %r534, %r397;
	and.b32  	%r398, %r532, 1048575;
	or.b32  	%r399, %r398, 1072693248;
	mov.b64 	%fd93, {%r533, %r399};
	setp.lt.u32 	%p28, %r399, 1073127583;
	@%p28 bra 	$L__BB0_48;
	{
	.reg .b32 %temp; 
	mov.b64 	{%r400, %temp}, %fd93;
	}
	{
	.reg .b32 %temp; 
	mov.b64 	{%temp, %r401}, %fd93;
	}
	add.s32 	%r402, %r401, -1048576;
	mov.b64 	%fd93, {%r400, %r402};
	add.s32 	%r535, %r535, 1;
$L__BB0_48:
	add.f64 	%fd24, %fd93, 0dBFF0000000000000;
	add.f64 	%fd25, %fd93, 0d3FF0000000000000;
	rcp.approx.ftz.f64 	%fd26, %fd25;
	neg.f64 	%fd27, %fd25;
	fma.rn.f64 	%fd28, %fd27, %fd26, 0d3FF0000000000000;
	fma.rn.f64 	%fd29, %fd28, %fd28, %fd28;
	fma.rn.f64 	%fd30, %fd29, %fd26, %fd26;
	mul.f64 	%fd31, %fd24, %fd30;
	fma.rn.f64 	%fd32, %fd24, %fd30, %fd31;
	mul.f64 	%fd33, %fd32, %fd32;
	fma.rn.f64 	%fd34, %fd33, 0d3EB1380B3AE80F1E, 0d3ED0EE258B7A8B04;
	fma.rn.f64 	%fd35, %fd34, %fd33, 0d3EF3B2669F02676F;
	fma.rn.f64 	%fd36, %fd35, %fd33, 0d3F1745CBA9AB0956;
	fma.rn.f64 	%fd37, %fd36, %fd33, 0d3F3C71C72D1B5154;
	fma.rn.f64 	%fd38, %fd37, %fd33, 0d3F624924923BE72D;
	fma.rn.f64 	%fd39, %fd38, %fd33, 0d3F8999999999A3C4;
	fma.rn.f64 	%fd40, %fd39, %fd33, 0d3FB5555555555554;
	sub.f64 	%fd41, %fd24, %fd32;
	add.f64 	%fd42, %fd41, %fd41;
	neg.f64 	%fd43, %fd32;
	fma.rn.f64 	%fd44, %fd43, %fd24, %fd42;
	mul.f64 	%fd45, %fd30, %fd44;
	mul.f64 	%fd46, %fd33, %fd40;
	fma.rn.f64 	%fd47, %fd46, %fd32, %fd45;
	xor.b32  	%r403, %r535, -2147483648;
	mov.b32 	%r404, 1127219200;
	mov.b64 	%fd48, {%r403, %r404};
	mov.b32 	%r405, -2147483648;
	mov.b64 	%fd49, {%r405, %r404};
	sub.f64 	%fd50, %fd48, %fd49;
	fma.rn.f64 	%fd51, %fd50, 0d3FE62E42FEFA39EF, %fd32;
	fma.rn.f64 	%fd52, %fd50, 0dBFE62E42FEFA39EF, %fd51;
	sub.f64 	%fd53, %fd52, %fd32;
	sub.f64 	%fd54, %fd47, %fd53;
	fma.rn.f64 	%fd55, %fd50, 0d3C7ABC9E3B39803F, %fd54;
	add.f64 	%fd94, %fd51, %fd55;
	bra.uni 	$L__BB0_50;
$L__BB0_49:
	fma.rn.f64 	%fd23, %fd92, 0d7FF0000000000000, 0d7FF0000000000000;
	{
	.reg .b32 %temp; 
	mov.b64 	{%temp, %r395}, %fd92;
	}
	and.b32  	%r396, %r395, 2147483647;
	setp.eq.s32 	%p27, %r396, 0;
	selp.f64 	%fd94, 0dFFF0000000000000, %fd23, %p27;
$L__BB0_50:
	mul.f64 	%fd11, %fd94, 0dC000000000000000;
	{
	.reg .b32 %temp; 
	mov.b64 	{%temp, %r406}, %fd2;
	}
	shl.b32 	%r407, %r406, 1;
	setp.gt.u32 	%p29, %r407, -2038431744;
	mov.f64 	%fd56, 0d0000000000000000;
	mul.rn.f64 	%fd57, %fd2, %fd56;
	selp.f64 	%fd12, %fd57, %fd2, %p29;
	{
	.reg .b32 %temp; 
	mov.b64 	{%r408, %temp}, %fd12;
	}
	{
	.reg .b32 %temp; 
	mov.b64 	{%temp, %r409}, %fd12;
	}
	add.s32 	%r410, %r409, 1048576;
	mov.b64 	%fd58, {%r408, %r410};
	cvt.rni.f64.f64 	%fd59, %fd58;
	cvt.rzi.s64.f64 	%rd29, %fd59;
	cvt.u32.u64 	%r411, %rd29;
	fma.rn.f64 	%fd60, %fd59, 0dBFE0000000000000, %fd12;
	mul.f64 	%fd61, %fd60, 0d3CA1A62633145C07;
	fma.rn.f64 	%fd62, %fd60, 0d400921FB54442D18, %fd61;
	mul.rn.f64 	%fd63, %fd62, %fd62;
	fma.rn.f64 	%fd64, %fd63, 0dBDA8FF8320FD8164, 0d3E21EEA7C1EF8528;
	fma.rn.f64 	%fd65, %fd64, %fd63, 0dBE927E4F8E06E6D9;
	fma.rn.f64 	%fd66, %fd65, %fd63, 0d3EFA01A019DDBCE9;
	fma.rn.f64 	%fd67, %fd66, %fd63, 0dBF56C16C16C15D47;
	fma.rn.f64 	%fd68, %fd67, %fd63, 0d3FA5555555555551;
	fma.rn.f64 	%fd69, %fd68, %fd63, 0dBFE0000000000000;
	fma.rn.f64 	%fd70, %fd69, %fd63, 0d3FF0000000000000;
	fma.rn.f64 	%fd71, %fd63, 0d3DE5DB65F9785EBA, 0dBE5AE5F12CB0D246;
	fma.rn.f64 	%fd72, %fd71, %fd63, 0d3EC71DE369ACE392;
	fma.rn.f64 	%fd73, %fd72, %fd63, 0dBF2A01A019DB62A1;
	fma.rn.f64 	%fd74, %fd73, %fd63, 0d3F81111111110818;
	fma.rn.f64 	%fd75, %fd74, %fd63, 0dBFC5555555555554;
	fma.rn.f64 	%fd76, %fd75, %fd63, 0d0000000000000000;
	fma.rn.f64 	%fd77, %fd76, %fd62, %fd62;
	and.b64  	%rd30, %rd29, 1;
	setp.eq.b64 	%p30, %rd30, 1;
	{
	.reg .b32 %temp; 
	mov.b64 	{%temp, %r412}, %fd77;
	}
	{
	.reg .b32 %temp; 
	mov.b64 	{%r413, %temp}, %fd77;
	}
	xor.b32  	%r414, %r412, -2147483648;
	mov.b64 	%fd78, {%r413, %r414};
	selp.f64 	%fd95, %fd70, %fd77, %p30;
	selp.f64 	%fd96, %fd78, %fd70, %p30;
	and.b32  	%r415, %r411, 2;
	setp.eq.s32 	%p31, %r415, 0;
	@%p31 bra 	$L__BB0_52;
	{
	.reg .b32 %temp; 
	mov.b64 	{%temp, %r416}, %fd95;
	}
	{
	.reg .b32 %temp; 
	mov.b64 	{%r417, %temp}, %fd95;
	}
	xor.b32  	%r418, %r416, -2147483648;
	mov.b64 	%fd95, {%r417, %r418};
	{
	.reg .b32 %temp; 
	mov.b64 	{%temp, %r419}, %fd96;
	}
	{
	.reg .b32 %temp; 
	mov.b64 	{%r420, %temp}, %fd96;
	}
	xor.b32  	%r421, %r419, -2147483648;
	mov.b64 	%fd96, {%r420, %r421};
$L__BB0_52:
	ld.param.f64 	%fd91, [_Z25channel_simulation_kernelPhPdiddP17curandStateXORWOW_param_3];
	sqrt.rn.f64 	%fd79, %fd11;
	mov.f64 	%fd80, 0d0000000000000000;
	add.rn.f64 	%fd81, %fd96, %fd80;
	cvt.rzi.f64.f64 	%fd82, %fd12;
	setp.eq.f64 	%p32, %fd12, %fd82;
	mul.rn.f64 	%fd83, %fd12, %fd80;
	selp.f64 	%fd84, %fd83, %fd95, %p32;
	mul.f64 	%fd85, %fd79, %fd84;
	mul.f64 	%fd86, %fd79, %fd81;
	st.global.f64 	[%rd2+40], %fd86;
	mov.b32 	%r422, 1;
	st.global.u32 	[%rd2+28], %r422;
	setp.eq.s32 	%p33, %r204, 0;
	selp.f64 	%fd87, 0d3FF0000000000000, 0dBFF0000000000000, %p33;
	fma.rn.f64 	%fd88, %fd91, %fd85, %fd87;
	add.f64 	%fd89, %fd88, %fd88;
	div.rn.f64 	%fd90, %fd89, %fd20;
	cvta.to.global.u64 	%rd31, %rd9;
	shl.b64 	%rd32, %rd1, 3;
	add.s64 	%rd33, %rd31, %rd32;
	st.global.f64 	[%rd33], %fd90;
$L__BB0_53:
	ret;

}


// ===== COMPILED SASS (sm_100) =====

	.target	sm_100

	.elftype	@"ET_EXEC"


//--------------------- .note.nv.tkinfo           --------------------------
	.section	.note.nv.tkinfo,"",@"SHT_NOTE"
	.sectionflags	@"SHF_NOTE_NV_TKINFO"
	.tkinfo
        /*0018*/ 	.word	0x00000002
        /*0030*/ 	.string	""
        /*0030*/ 	.string	"ptxas"
        /*0030*/ 	.string	"Cuda compilation tools, release 13.0, V13.0.88"
        /*0030*/ 	.string	"Build cuda_13.0.r13.0/compiler.36424714_0"
        /*0030*/ 	.string	"-arch sm_100 -m 64 "



//--------------------- .note.nv.cuinfo           --------------------------
	.section	.note.nv.cuinfo,"",@"SHT_NOTE"
	.sectionflags	@"SHF_NOTE_NV_CUINFO"
        /*0018*/ 	.short	0x0002
        /*001a*/ 	.short	0x0064
        /*001c*/ 	.short	0x0082
	.zero		2


//--------------------- .nv.info                  --------------------------
	.section	.nv.info,"",@"SHT_CUDA_INFO"
	.align	4


	//----- nvinfo : EIATTR_REGCOUNT
	.align		4
        /*0000*/ 	.byte	0x04, 0x2f
        /*0002*/ 	.short	(.L_10 - .L_9)
	.align		4
.L_9:
        /*0004*/ 	.word	index@(_Z25channel_simulation_kernelPhPdiddP17curandStateXORWOW)
        /*0008*/ 	.word	0x00000020


	//----- nvinfo : EIATTR_FRAME_SIZE
	.align		4
.L_10:
        /*000c*/ 	.byte	0x04, 0x11
        /*000e*/ 	.short	(.L_12 - .L_11)
	.align		4
.L_11:
        /*0010*/ 	.word	index@($__internal_1_$__cuda_sm20_dsqrt_rn_f64_mediumpath_v1)
        /*0014*/ 	.word	0x00000000


	//----- nvinfo : EIATTR_FRAME_SIZE
	.align		4
.L_12:
        /*0018*/ 	.byte	0x04, 0x11
        /*001a*/ 	.short	(.L_14 - .L_13)
	.align		4
.L_13:
        /*001c*/ 	.word	index@($__internal_0_$__cuda_sm20_div_rn_f64_full)
        /*0020*/ 	.word	0x00000000


	//----- nvinfo : EIATTR_FRAME_SIZE
	.align		4
.L_14:
        /*0024*/ 	.byte	0x04, 0x11
        /*0026*/ 	.short	(.L_16 - .L_15)
	.align		4
.L_15:
        /*0028*/ 	.word	index@(_Z25channel_simulation_kernelPhPdiddP17curandStateXORWOW)
        /*002c*/ 	.word	0x00000000


	//----- nvinfo : EIATTR_MIN_STACK_SIZE
	.align		4
.L_16:
        /*0030*/ 	.byte	0x04, 0x12
        /*0032*/ 	.short	(.L_18 - .L_17)
	.align		4
.L_17:
        /*0034*/ 	.word	index@(_Z25channel_simulation_kernelPhPdiddP17curandStateXORWOW)
        /*0038*/ 	.word	0x00000000
.L_18:


//--------------------- .nv.compat                --------------------------
	.section	.nv.compat,"",@"SHT_CUDA_COMPAT_INFO"
	.align	4
        /*0000*/ 	.byte	0x02, 0x09, 0x00, 0x00, 0x02, 0x02, 0x01, 0x00, 0x02, 0x05, 0x05, 0x00, 0x03, 0x07, 0x01, 0x01
        /*0010*/ 	.byte	0x02, 0x03, 0x00, 0x00, 0x02, 0x06, 0x01, 0x00, 0x04, 0x0b, 0x08, 0x00, 0x01, 0x00, 0x00, 0x00
        /*0020*/ 	.byte	0x00, 0x00, 0x00, 0x00


//--------------------- .nv.info._Z25channel_simulation_kernelPhPdiddP17curandStateXORWOW --------------------------
	.section	.nv.info._Z25channel_simulation_kernelPhPdiddP17curandStateXORWOW,"",@"SHT_CUDA_INFO"
	.sectionflags	@""
	.align	4


	//----- nvinfo : EIATTR_CUDA_API_VERSION
	.align		4
        /*0000*/ 	.byte	0x04, 0x37
        /*0002*/ 	.short	(.L_20 - .L_19)
.L_19:
        /*0004*/ 	.word	0x00000082


	//----- nvinfo : EIATTR_KPARAM_INFO
	.align		4
.L_20:
        /*0008*/ 	.byte	0x04, 0x17
        /*000a*/ 	.short	(.L_22 - .L_21)
.L_21:
        /*000c*/ 	.word	0x00000000
        /*0010*/ 	.short	0x0005
        /*0012*/ 	.short	0x0028
        /*0014*/ 	.byte	0x00, 0xf5, 0x21, 0x00


	//----- nvinfo : EIATTR_KPARAM_INFO
	.align		4
.L_22:
        /*0018*/ 	.byte	0x04, 0x17
        /*001a*/ 	.short	(.L_24 - .L_23)
.L_23:
        /*001c*/ 	.word	0x00000000
        /*0020*/ 	.short	0x0004
        /*0022*/ 	.short	0x0020
        /*0024*/ 	.byte	0x00, 0xf0, 0x21, 0x00


	//----- nvinfo : EIATTR_KPARAM_INFO
	.align		4
.L_24:
        /*0028*/ 	.byte	0x04, 0x17
        /*002a*/ 	.short	(.L_26 - .L_25)
.L_25:
        /*002c*/ 	.word	0x00000000
        /*0030*/ 	.short	0x0003
        /*0032*/ 	.short	0x0018
        /*0034*/ 	.byte	0x00, 0xf0, 0x21, 0x00


	//----- nvinfo : EIATTR_KPARAM_INFO
	.align		4
.L_26:
        /*0038*/ 	.byte	0x04, 0x17
        /*003a*/ 	.short	(.L_28 - .L_27)
.L_27:
        /*003c*/ 	.word	0x00000000
        /*0040*/ 	.short	0x0002
        /*0042*/ 	.short	0x0010
        /*0044*/ 	.byte	0x00, 0xf0, 0x11, 0x00


	//----- nvinfo : EIATTR_KPARAM_INFO
	.align		4
.L_28:
        /*0048*/ 	.byte	0x04, 0x17
        /*004a*/ 	.short	(.L_30 - .L_29)
.L_29:
        /*004c*/ 	.word	0x00000000
        /*0050*/ 	.short	0x0001
        /*0052*/ 	.short	0x0008
        /*0054*/ 	.byte	0x00, 0xf5, 0x21, 0x00


	//----- nvinfo : EIATTR_KPARAM_INFO
	.align		4
.L_30:
        /*0058*/ 	.byte	0x04, 0x17
        /*005a*/ 	.short	(.L_32 - .L_31)
.L_31:
        /*005c*/ 	.word	0x00000000
        /*0060*/ 	.short	0x0000
        /*0062*/ 	.short	0x0000
        /*0064*/ 	.byte	0x00, 0xf5, 0x21, 0x00


	//----- nvinfo : EIATTR_SPARSE_MMA_MASK
	.align		4
.L_32:
        /*0068*/ 	.byte	0x03, 0x50
        /*006a*/ 	.short	0x0000


	//----- nvinfo : EIATTR_MAXREG_COUNT
	.align		4
        /*006c*/ 	.byte	0x03, 0x1b
        /*006e*/ 	.short	0x00ff


	//----- nvinfo : EIATTR_MERCURY_ISA_VERSION
	.align		4
        /*0070*/ 	.byte	0x03, 0x5f
        /*0072*/ 	.short	0x0101


	//----- nvinfo : EIATTR_VRC_CTA_INIT_COUNT
	.align		4
        /*0074*/ 	.byte	0x02, 0x4a
	.zero		1
	.zero		1


	//----- nvinfo : EIATTR_EXIT_INSTR_OFFSETS
	.align		4
        /*0078*/ 	.byte	0x04, 0x1c
        /*007a*/ 	.short	(.L_34 - .L_33)


	//   ....[0]....
.L_33:
        /*007c*/ 	.word	0x00000070


	//   ....[1]....
        /*0080*/ 	.word	0x000020c0


	//----- nvinfo : EIATTR_CRS_STACK_SIZE
	.align		4
.L_34:
        /*0084*/ 	.byte	0x04, 0x1e
        /*0086*/ 	.short	(.L_36 - .L_35)
.L_35:
        /*0088*/ 	.word	0x00000000


	//----- nvinfo : EIATTR_CBANK_PARAM_SIZE
	.align		4
.L_36:
        /*008c*/ 	.byte	0x03, 0x19
        /*008e*/ 	.short	0x0030


	//----- nvinfo : EIATTR_PARAM_CBANK
	.align		4
        /*0090*/ 	.byte	0x04, 0x0a
        /*0092*/ 	.short	(.L_38 - .L_37)
	.align		4
.L_37:
        /*0094*/ 	.word	index@(.nv.constant0._Z25channel_simulation_kernelPhPdiddP17curandStateXORWOW)
        /*0098*/ 	.short	0x0380
        /*009a*/ 	.short	0x0030


	//----- nvinfo : EIATTR_SW_WAR
	.align		4
.L_38:
        /*009c*/ 	.byte	0x04, 0x36
        /*009e*/ 	.short	(.L_40 - .L_39)
.L_39:
        /*00a0*/ 	.word	0x00000008
.L_40:


//--------------------- .nv.callgraph             --------------------------
	.section	.nv.callgraph,"",@"SHT_CUDA_CALLGRAPH"
	.align	4
	.sectionentsize	8
	.align		4
        /*0000*/ 	.word	0x00000000
	.align		4
        /*0004*/ 	.word	0xffffffff
	.align		4
        /*0008*/ 	.word	0x00000000
	.align		4
        /*000c*/ 	.word	0xfffffffe
	.align		4
        /*0010*/ 	.word	0x00000000
	.align		4
        /*0014*/ 	.word	0xfffffffd
	.align		4
        /*0018*/ 	.word	0x00000000
	.align		4
        /*001c*/ 	.word	0xfffffffc


//--------------------- .nv.constant4             --------------------------
	.section	.nv.constant4,"a",@progbits
	.align	8
	.align		8
.nv.constant4:
        /*0000*/ 	.dword	precalc_xorwow_matrix
	.align		8
        /*0008*/ 	.dword	precalc_xorwow_offset_matrix
	.align		8
        /*0010*/ 	.dword	mrg32k3aM1
	.align		8
        /*0018*/ 	.dword	mrg32k3aM2
	.align		8
        /*0020*/ 	.dword	mrg32k3aM1SubSeq
	.align		8
        /*0028*/ 	.dword	mrg32k3aM2SubSeq
	.align		8
        /*0030*/ 	.dword	mrg32k3aM1Seq
	.align		8
        /*0038*/ 	.dword	mrg32k3aM2Seq


//--------------------- .nv.constant3             --------------------------
	.section	.nv.constant3,"a",@progbits
	.align	8
.nv.constant3:
	.type		__cr_lgamma_table,@object
	.size		__cr_lgamma_table,(.L_8 - __cr_lgamma_table)
__cr_lgamma_table:
        /*0000*/ 	.byte	0x00, 0x00, 0x00, 0x00, 0x00, 0x00, 0x00, 0x00, 0x00, 0x00, 0x00, 0x00, 0x00, 0x00, 0x00, 0x00
        /*0010*/ 	.byte	0xef, 0x39, 0xfa, 0xfe, 0x42, 0x2e, 0xe6, 0x3f, 0x02, 0x20, 0x2a, 0xfa, 0x0b, 0xab, 0xfc, 0x3f
        /*0020*/ 	.byte	0xf9, 0x2c, 0x92, 0x7c, 0xa7, 0x6c, 0x09, 0x40, 0xc9, 0x79, 0x44, 0x3c, 0x64, 0x26, 0x13, 0x40
        /*0030*/ 	.byte	0xca, 0x01, 0xcf, 0x3a, 0x27, 0x51, 0x1a, 0x40, 0x30, 0xcc, 0x2d, 0xf3, 0xe1, 0x0c, 0x21, 0x40
        /*0040*/ 	.byte	0x0d, 0xb7, 0xfc, 0x82, 0x8e, 0x35, 0x25, 0x40
.L_8:


//--------------------- .text._Z25channel_simulation_kernelPhPdiddP17curandStateXORWOW --------------------------
	.section	.text._Z25channel_simulation_kernelPhPdiddP17curandStateXORWOW,"ax",@progbits
	.align	128
        .global         _Z25channel_simulation_kernelPhPdiddP17curandStateXORWOW
        .type           _Z25channel_simulation_kernelPhPdiddP17curandStateXORWOW,@function
        .size           _Z25channel_simulation_kernelPhPdiddP17curandStateXORWOW,(.L_x_26 - _Z25channel_simulation_kernelPhPdiddP17curandStateXORWOW)
        .other          _Z25channel_simulation_kernelPhPdiddP17curandStateXORWOW,@"STO_CUDA_ENTRY STV_DEFAULT"
_Z25channel_simulation_kernelPhPdiddP17curandStateXORWOW:
.text._Z25channel_simulation_kernelPhPdiddP17curandStateXORWOW:
[----:B------:R-:W-:Y:S01]  /*0000*/  LDC R1, c[0x0][0x37c] ;  /* 0x0000df00ff017b82 */ /* 0x000fe20000000800 */
[----:B------:R-:W0:Y:S07]  /*0010*/  S2R R3, SR_TID.X ;  /* 0x0000000000037919 */ /* 0x000e2e0000002100 */
[----:B------:R-:W0:Y:S01]  /*0020*/  S2UR UR4, SR_CTAID.X ;  /* 0x00000000000479c3 */ /* 0x000e220000002500 */
[----:B------:R-:W1:Y:S07]  /*0030*/  LDCU UR5, c[0x0][0x390] ;  /* 0x00007200ff0577ac */ /* 0x000e6e0008000800 */
[----:B------:R-:W0:Y:S02]  /*0040*/  LDC R0, c[0x0][0x360] ;  /* 0x0000d800ff007b82 */ /* 0x000e240000000800 */
[----:B0-----:R-:W-:-:S05]  /*0050*/  IMAD R0, R0, UR4, R3 ;  /* 0x0000000400007c24 */ /* 0x001fca000f8e0203 */
[----:B-1----:R-:W-:-:S13]  /*0060*/  ISETP.GE.AND P0, PT, R0, UR5, PT ;  /* 0x0000000500007c0c */ /* 0x002fda000bf06270 */
[----:B------:R-:W-:Y:S05]  /*0070*/  @P0 EXIT ;  /* 0x000000000000094d */ /* 0x000fea0003800000 */
[----:B------:R-:W0:Y:S01]  /*0080*/  LDCU.64 UR4, c[0x0][0x358] ;  /* 0x00006b00ff0477ac */ /* 0x000e220008000a00 */
[----:B------:R-:W-:Y:S01]  /*0090*/  CS2R R2, SR_CLOCKLO ;  /* 0x0000000000027805 */ /* 0x000fe20000015000 */
[----:B------:R-:W1:Y:S05]  /*00a0*/  LDC.64 R4, c[0x0][0x3a8] ;  /* 0x0000ea00ff047b82 */ /* 0x000e6a0000000a00 */
[----:B------:R-:W-:Y:S01]  /*00b0*/  LOP3.LUT R2, R2, 0xaad26b49, RZ, 0x3c, !PT ;  /* 0xaad26b4902027812 */ /* 0x000fe200078e3cff */
[----:B------:R-:W-:Y:S01]  /*00c0*/  BSSY.RECONVERGENT B0, `(.L_x_0) ;  /* 0x00000e7000007945 */ /* 0x000fe20003800200 */
[----:B------:R-:W-:Y:S02]  /*00d0*/  LOP3.LUT R6, R3, 0xf7dcefdd, RZ, 0x3c, !PT ;  /* 0xf7dcefdd03067812 */ /* 0x000fe400078e3cff */
[----:B------:R-:W-:Y:S01]  /*00e0*/  ISETP.NE.AND P0, PT, R0, RZ, PT ;  /* 0x000000ff0000720c */ /* 0x000fe20003f05270 */
[----:B------:R-:W-:Y:S01]  /*00f0*/  IMAD R3, R2, 0x4182bed5, RZ ;  /* 0x4182bed502037824 */ /* 0x000fe200078e02ff */
[----:B------:R-:W-:Y:S01]  /*0100*/  SHF.R.S32.HI R11, RZ, 0x1f, R0 ;  /* 0x0000001fff0b7819 */ /* 0x000fe20000011400 */
[----:B------:R-:W-:-:S02]  /*0110*/  IMAD R6, R6, -0x658354e5, RZ ;  /* 0x9a7cab1b06067824 */ /* 0x000fc400078e02ff */
[C---:B------:R-:W-:Y:S02]  /*0120*/  VIADD R9, R3.reuse, 0x75bcd15 ;  /* 0x075bcd1503097836 */ /* 0x040fe40000000000 */
[C---:B------:R-:W-:Y:S01]  /*0130*/  IMAD.IADD R10, R3.reuse, 0x1, R6 ;  /* 0x00000001030a7824 */ /* 0x040fe200078e0206 */
[C---:B------:R-:W-:Y:S01]  /*0140*/  LOP3.LUT R2, R6.reuse, 0x5491333, RZ, 0x3c, !PT ;  /* 0x0549133306027812 */ /* 0x040fe200078e3cff */
[----:B------:R-:W-:Y:S01]  /*0150*/  VIADD R7, R6, 0x1f123bb5 ;  /* 0x1f123bb506077836 */ /* 0x000fe20000000000 */
[C---:B------:R-:W-:Y:S01]  /*0160*/  LOP3.LUT R6, R3.reuse, 0x159a55e5, RZ, 0x3c, !PT ;  /* 0x159a55e503067812 */ /* 0x040fe200078e3cff */
[----:B------:R-:W-:Y:S02]  /*0170*/  VIADD R3, R3, 0x583f19 ;  /* 0x00583f1903037836 */ /* 0x000fe40000000000 */
[----:B------:R-:W-:Y:S02]  /*0180*/  VIADD R8, R10, 0x64f0c9 ;  /* 0x0064f0c90a087836 */ /* 0x000fe40000000000 */
[----:B-1----:R-:W-:-:S05]  /*0190*/  IMAD.WIDE R4, R0, 0x30, R4 ;  /* 0x0000003000047825 */ /* 0x002fca00078e0204 */
[----:B0-----:R0:W-:Y:S04]  /*01a0*/  STG.E.64 desc[UR4][R4.64+0x8], R6 ;  /* 0x0000080604007986 */ /* 0x0011e8000c101b04 */
[----:B------:R0:W-:Y:S04]  /*01b0*/  STG.E.64 desc[UR4][R4.64+0x10], R2 ;  /* 0x0000100204007986 */ /* 0x0001e8000c101b04 */
[----:B------:R0:W-:Y:S01]  /*01c0*/  STG.E.64 desc[UR4][R4.64], R8 ;  /* 0x0000000804007986 */ /* 0x0001e2000c101b04 */
[----:B------:R-:W-:Y:S05]  /*01d0*/  @!P0 BRA `(.L_x_1) ;  /* 0x0000000c00548947 */ /* 0x000fea0003800000 */
[----:B0-----:R-:W-:Y:S02]  /*01e0*/  IMAD.MOV.U32 R8, RZ, RZ, R11 ;  /* 0x000000ffff087224 */ /* 0x001fe400078e000b */
[----:B------:R-:W-:Y:S02]  /*01f0*/  IMAD.MOV.U32 R11, RZ, RZ, RZ ;  /* 0x000000ffff0b7224 */ /* 0x000fe400078e00ff */
[----:B------:R-:W-:-:S07]  /*0200*/  IMAD.MOV.U32 R15, RZ, RZ, R0 ;  /* 0x000000ffff0f7224 */ /* 0x000fce00078e0000 */
.L_x_7:
[----:B------:R-:W-:Y:S01]  /*0210*/  LOP3.LUT R4, R15, 0x3, RZ, 0xc0, !PT ;  /* 0x000000030f047812 */ /* 0x000fe200078ec0ff */
[----:B------:R-:W-:Y:S03]  /*0220*/  BSSY.RECONVERGENT B1, `(.L_x_2) ;  /* 0x00000ca000017945 */ /* 0x000fe60003800200 */
[----:B------:R-:W-:-:S04]  /*0230*/  ISETP.NE.U32.AND P0, PT, R4, RZ, PT ;  /* 0x000000ff0400720c */ /* 0x000fc80003f05070 */
[----:B------:R-:W-:-:S13]  /*0240*/  ISETP.NE.AND.EX P0, PT, RZ, RZ, PT, P0 ;  /* 0x000000ffff00720c */ /* 0x000fda0003f05300 */
[----:B0-----:R-:W-:Y:S05]  /*0250*/  @!P0 BRA `(.L_x_3) ;  /* 0x0000000c00188947 */ /* 0x001fea0003800000 */
[----:B------:R-:W0:Y:S01]  /*0260*/  LDC.64 R4, c[0x4][RZ] ;  /* 0x01000000ff047b82 */ /* 0x000e220000000a00 */
[----:B------:R-:W-:Y:S02]  /*0270*/  IMAD.MOV.U32 R14, RZ, RZ, RZ ;  /* 0x000000ffff0e7224 */ /* 0x000fe400078e00ff */
[----:B0-----:R-:W-:-:S07]  /*0280*/  IMAD.WIDE.U32 R4, R11, 0xc80, R4 ;  /* 0x00000c800b047825 */ /* 0x001fce00078e0004 */
.L_x_6:
[----:B------:R-:W-:Y:S01]  /*0290*/  IMAD.MOV.U32 R16, RZ, RZ, RZ ;  /* 0x000000ffff107224 */ /* 0x000fe200078e00ff */
[----:B0-----:R-:W-:Y:S02]  /*02a0*/  CS2R R2, SRZ ;  /* 0x0000000000027805 */ /* 0x001fe4000001ff00 */
[----:B------:R-:W-:Y:S01]  /*02b0*/  CS2R R6, SRZ ;  /* 0x0000000000067805 */ /* 0x000fe2000001ff00 */
[----:B------:R-:W-:-:S07]  /*02c0*/  IMAD.MOV.U32 R9, RZ, RZ, RZ ;  /* 0x000000ffff097224 */ /* 0x000fce00078e00ff */
.L_x_5:
[----:B------:R-:W0:Y:S02]  /*02d0*/  LDC.64 R12, c[0x0][0x3a8] ;  /* 0x0000ea00ff0c7b82 */ /* 0x000e240000000a00 */
[----:B0-----:R-:W-:-:S04]  /*02e0*/  IMAD.WIDE R12, R0, 0x30, R12 ;  /* 0x00000030000c7825 */ /* 0x001fc800078e020c */
[----:B------:R-:W-:-:S05]  /*02f0*/  IMAD.WIDE.U32 R12, R16, 0x4, R12 ;  /* 0x00000004100c7825 */ /* 0x000fca00078e000c */
[----:B------:R0:W5:Y:S01]  /*0300*/  LDG.E R17, desc[UR4][R12.64+0x4] ;  /* 0x000004040c117981 */ /* 0x000162000c1e1900 */
[----:B------:R-:W-:-:S07]  /*0310*/  IMAD.MOV.U32 R18, RZ, RZ, RZ ;  /* 0x000000ffff127224 */ /* 0x000fce00078e00ff */
.L_x_4:
[----:B-----5:R-:W-:Y:S01]  /*0320*/  SHF.R.U32.HI R23, RZ, R18, R17 ;  /* 0x00000012ff177219 */ /* 0x020fe20000011611 */
[----:B0-----:R-:W-:-:S03]  /*0330*/  IMAD.SHL.U32 R13, R16, 0x20, RZ ;  /* 0x00000020100d7824 */ /* 0x001fc600078e00ff */
[----:B------:R-:W-:Y:S01]  /*0340*/  LOP3.LUT R19, R23, 0x1, RZ, 0xc0, !PT ;  /* 0x0000000117137812 */ /* 0x000fe200078ec0ff */
[----:B------:R-:W-:-:S03]  /*0350*/  IMAD.IADD R12, R13, 0x1, R18 ;  /* 0x000000010d0c7824 */ /* 0x000fc600078e0212 */
[----:B------:R-:W-:Y:S01]  /*0360*/  ISETP.NE.U32.AND P0, PT, R19, 0x1, PT ;  /* 0x000000011300780c */ /* 0x000fe20003f05070 */
[----:B------:R-:W-:-:S03]  /*0370*/  IMAD R13, R12, 0x5, RZ ;  /* 0x000000050c0d7824 */ /* 0x000fc600078e02ff */
[----:B------:R-:W-:Y:S01]  /*0380*/  R2P PR, R23, 0x7e ;  /* 0x0000007e17007804 */ /* 0x000fe20000000000 */
[----:B------:R-:W-:-:S08]  /*0390*/  IMAD.WIDE.U32 R12, R13, 0x4, R4 ;  /* 0x000000040d0c7825 */ /* 0x000fd000078e0004 */
[----:B------:R-:W2:Y:S04]  /*03a0*/  @!P0 LDG.E R20, desc[UR4][R12.64+0x10] ;  /* 0x000010040c148981 */ /* 0x000ea8000c1e1900 */
[----:B------:R-:W3:Y:S04]  /*03b0*/  @P1 LDG.E R22, desc[UR4][R12.64+0x24] ;  /* 0x000024040c161981 */ /* 0x000ee8000c1e1900 */
[----:B------:R-:W4:Y:S04]  /*03c0*/  @P2 LDG.E R24, desc[UR4][R12.64+0x38] ;  /* 0x000038040c182981 */ /* 0x000f28000c1e1900 */
[----:B------:R-:W4:Y:S04]  /*03d0*/  @!P0 LDG.E R19, desc[UR4][R12.64+0x4] ;  /* 0x000004040c138981 */ /* 0x000f28000c1e1900 */
[----:B------:R-:W4:Y:S04]  /*03e0*/  @!P0 LDG.E R21, desc[UR4][R12.64+0xc] ;  /* 0x00000c040c158981 */ /* 0x000f28000c1e1900 */
[----:B------:R-:W4:Y:S04]  /*03f0*/  @P3 LDG.E R26, desc[UR4][R12.64+0x4c] ;  /* 0x00004c040c1a3981 */ /* 0x000f28000c1e1900 */
[----:B------:R-:W4:Y:S04]  /*0400*/  @P2 LDG.E R25, desc[UR4][R12.64+0x2c] ;  /* 0x00002c040c192981 */ /* 0x000f28000c1e1900 */
[----:B------:R-:W4:Y:S04]  /*0410*/  @P4 LDG.E R28, desc[UR4][R12.64+0x60] ;  /* 0x000060040c1c4981 */ /* 0x000f28000c1e1900 */
[----:B------:R-:W4:Y:S01]  /*0420*/  @P2 LDG.E R27, desc[UR4][R12.64+0x34] ;  /* 0x000034040c1b2981 */ /* 0x000f22000c1e1900 */
[----:B--2---:R-:W-:-:S03]  /*0430*/  @!P0 LOP3.LUT R3, R3, R20, RZ, 0x3c, !PT ;  /* 0x0000001403038212 */ /* 0x004fc600078e3cff */
[----:B------:R-:W2:Y:S01]  /*0440*/  @!P0 LDG.E R20, desc[UR4][R12.64] ;  /* 0x000000040c148981 */ /* 0x000ea2000c1e1900 */
[----:B---3--:R-:W-:-:S03]  /*0450*/  @P1 LOP3.LUT R3, R3, R22, RZ, 0x3c, !PT ;  /* 0x0000001603031212 */ /* 0x008fc600078e3cff */
[----:B------:R-:W3:Y:S01]  /*0460*/  @!P0 LDG.E R22, desc[UR4][R12.64+0x8] ;  /* 0x000008040c168981 */ /* 0x000ee2000c1e1900 */
[----:B----4-:R-:W-:-:S03]  /*0470*/  @P2 LOP3.LUT R3, R3, R24, RZ, 0x3c, !PT ;  /* 0x0000001803032212 */ /* 0x010fc600078e3cff */
[----:B------:R-:W4:Y:S01]  /*0480*/  @P1 LDG.E R24, desc[UR4][R12.64+0x14] ;  /* 0x000014040c181981 */ /* 0x000f22000c1e1900 */
[----:B------:R-:W-:-:S03]  /*0490*/  @!P0 LOP3.LUT R6, R6, R19, RZ, 0x3c, !PT ;  /* 0x0000001306068212 */ /* 0x000fc600078e3cff */
[----:B------:R-:W4:Y:S01]  /*04a0*/  @P1 LDG.E R19, desc[UR4][R12.64+0x18] ;  /* 0x000018040c131981 */ /* 0x000f22000c1e1900 */
[----:B------:R-:W-:-:S03]  /*04b0*/  @!P0 LOP3.LUT R2, R2, R21, RZ, 0x3c, !PT ;  /* 0x0000001502028212 */ /* 0x000fc600078e3cff */
[----:B------:R-:W4:Y:S01]  /*04c0*/  @P1 LDG.E R21, desc[UR4][R12.64+0x20] ;  /* 0x000020040c151981 */ /* 0x000f22000c1e1900 */
[----:B------:R-:W-:-:S03]  /*04d0*/  @P3 LOP3.LUT R3, R3, R26, RZ, 0x3c, !PT ;  /* 0x0000001a03033212 */ /* 0x000fc600078e3cff */
[----:B------:R-:W4:Y:S01]  /*04e0*/  @P5 LDG.E R26, desc[UR4][R12.64+0x74] ;  /* 0x000074040c1a5981 */ /* 0x000f22000c1e1900 */
[----:B--2---:R-:W-:-:S03]  /*04f0*/  @!P0 LOP3.LUT R9, R9, R20, RZ, 0x3c, !PT ;  /* 0x0000001409098212 */ /* 0x004fc600078e3cff */
[----:B------:R-:W2:Y:S01]  /*0500*/  @P1 LDG.E R20, desc[UR4][R12.64+0x1c] ;  /* 0x00001c040c141981 */ /* 0x000ea2000c1e1900 */
[----:B---3--:R-:W-:-:S03]  /*0510*/  @!P0 LOP3.LUT R7, R7, R22, RZ, 0x3c, !PT ;  /* 0x0000001607078212 */ /* 0x008fc600078e3cff */
[----:B------:R-:W3:Y:S01]  /*0520*/  @P2 LDG.E R22, desc[UR4][R12.64+0x28] ;  /* 0x000028040c162981 */ /* 0x000ee2000c1e1900 */
[----:B----4-:R-:W-:-:S03]  /*0530*/  @P1 LOP3.LUT R9, R9, R24, RZ, 0x3c, !PT ;  /* 0x0000001809091212 */ /* 0x010fc600078e3cff */
[----:B------:R-:W4:Y:S01]  /*0540*/  @P2 LDG.E R24, desc[UR4][R12.64+0x30] ;  /* 0x000030040c182981 */ /* 0x000f22000c1e1900 */
[----:B------:R-:W-:-:S03]  /*0550*/  @P1 LOP3.LUT R6, R6, R19, RZ, 0x3c, !PT ;  /* 0x0000001306061212 */ /* 0x000fc600078e3cff */
[----:B------:R-:W4:Y:S01]  /*0560*/  @P3 LDG.E R19, desc[UR4][R12.64+0x40] ;  /* 0x000040040c133981 */ /* 0x000f22000c1e1900 */
[----:B------:R-:W-:Y:S02]  /*0570*/  @P1 LOP3.LUT R2, R2, R21, RZ, 0x3c, !PT ;  /* 0x0000001502021212 */ /* 0x000fe400078e3cff */
[----:B------:R-:W-:Y:S01]  /*0580*/  @P2 LOP3.LUT R6, R6, R25, RZ, 0x3c, !PT ;  /* 0x0000001906062212 */ /* 0x000fe200078e3cff */
[----:B------:R-:W4:Y:S04]  /*0590*/  @P3 LDG.E R21, desc[UR4][R12.64+0x48] ;  /* 0x000048040c153981 */ /* 0x000f28000c1e1900 */
[----:B------:R-:W4:Y:S01]  /*05a0*/  @P4 LDG.E R25, desc[UR4][R12.64+0x54] ;  /* 0x000054040c194981 */ /* 0x000f22000c1e1900 */
[----:B--2---:R-:W-:-:S03]  /*05b0*/  @P1 LOP3.LUT R7, R7, R20, RZ, 0x3c, !PT ;  /* 0x0000001407071212 */ /* 0x004fc600078e3cff */
[----:B------:R-:W2:Y:S01]  /*05c0*/  @P3 LDG.E R20, desc[UR4][R12.64+0x3c] ;  /* 0x00003c040c143981 */ /* 0x000ea2000c1e1900 */
[----:B---3--:R-:W-:-:S03]  /*05d0*/  @P2 LOP3.LUT R9, R9, R22, RZ, 0x3c, !PT ;  /* 0x0000001609092212 */ /* 0x008fc600078e3cff */
[----:B------:R-:W3:Y:S01]  /*05e0*/  @P3 LDG.E R22, desc[UR4][R12.64+0x44] ;  /* 0x000044040c163981 */ /* 0x000ee2000c1e1900 */
[----:B----4-:R-:W-:-:S03]  /*05f0*/  @P2 LOP3.LUT R7, R7, R24, RZ, 0x3c, !PT ;  /* 0x0000001807072212 */ /* 0x010fc600078e3cff */
[----:B------:R-:W4:Y:S01]  /*0600*/  @P4 LDG.E R24, desc[UR4][R12.64+0x50] ;  /* 0x000050040c184981 */ /* 0x000f22000c1e1900 */
[----:B------:R-:W-:Y:S02]  /*0610*/  @P4 LOP3.LUT R3, R3, R28, RZ, 0x3c, !PT ;  /* 0x0000001c03034212 */ /* 0x000fe400078e3cff */
[----:B------:R-:W-:Y:S01]  /*0620*/  @P2 LOP3.LUT R2, R2, R27, RZ, 0x3c, !PT ;  /* 0x0000001b02022212 */ /* 0x000fe200078e3cff */
[----:B------:R-:W4:Y:S01]  /*0630*/  @P6 LDG.E R28, desc[UR4][R12.64+0x88] ;  /* 0x000088040c1c6981 */ /* 0x000f22000c1e1900 */
[----:B------:R-:W-:Y:S02]  /*0640*/  @P5 LOP3.LUT R3, R3, R26, RZ, 0x3c, !PT ;  /* 0x0000001a03035212 */ /* 0x000fe400078e3cff */
[----:B------:R-:W-:Y:S01]  /*0650*/  @P3 LOP3.LUT R6, R6, R19, RZ, 0x3c, !PT ;  /* 0x0000001306063212 */ /* 0x000fe200078e3cff */
[----:B------:R-:W4:Y:S01]  /*0660*/  @P4 LDG.E R26, desc[UR4][R12.64+0x58] ;  /* 0x000058040c1a4981 */ /* 0x000f22000c1e1900 */
[----:B------:R-:W-:-:S03]  /*0670*/  @P3 LOP3.LUT R2, R2, R21, RZ, 0x3c, !PT ;  /* 0x0000001502023212 */ /* 0x000fc600078e3cff */
[----:B------:R-:W4:Y:S01]  /*0680*/  @P4 LDG.E R19, desc[UR4][R12.64+0x5c] ;  /* 0x00005c040c134981 */ /* 0x000f22000c1e1900 */
[----:B------:R-:W-:-:S03]  /*0690*/  @P4 LOP3.LUT R6, R6, R25, RZ, 0x3c, !PT ;  /* 0x0000001906064212 */ /* 0x000fc600078e3cff */
[----:B------:R-:W4:Y:S04]  /*06a0*/  @P5 LDG.E R21, desc[UR4][R12.64+0x68] ;  /* 0x000068040c155981 */ /* 0x000f28000c1e1900 */
[----:B------:R-:W4:Y:S01]  /*06b0*/  @P5 LDG.E R25, desc[UR4][R12.64+0x70] ;  /* 0x000070040c195981 */ /* 0x000f22000c1e1900 */
[----:B------:R-:W-:-:S03]  /*06c0*/  LOP3.LUT P0, RZ, R23, 0x80, RZ, 0xc0, !PT ;  /* 0x0000008017ff7812 */ /* 0x000fc6000780c0ff */
[----:B------:R-:W4:Y:S01]  /*06d0*/  @P6 LDG.E R27, desc[UR4][R12.64+0x7c] ;  /* 0x00007c040c1b6981 */ /* 0x000f22000c1e1900 */
[----:B--2---:R-:W-:-:S03]  /*06e0*/  @P3 LOP3.LUT R9, R9, R20, RZ, 0x3c, !PT ;  /* 0x0000001409093212 */ /* 0x004fc600078e3cff */
[----:B------:R-:W2:Y:S01]  /*06f0*/  @P5 LDG.E R20, desc[UR4][R12.64+0x64] ;  /* 0x000064040c145981 */ /* 0x000ea2000c1e1900 */
[----:B---3--:R-:W-:-:S03]  /*0700*/  @P3 LOP3.LUT R7, R7, R22, RZ, 0x3c, !PT ;  /* 0x0000001607073212 */ /* 0x008fc600078e3cff */
[----:B------:R-:W3:Y:S01]  /*0710*/  @P5 LDG.E R22, desc[UR4][R12.64+0x6c] ;  /* 0x00006c040c165981 */ /* 0x000ee2000c1e1900 */
[----:B----4-:R-:W-:-:S03]  /*0720*/  @P4 LOP3.LUT R9, R9, R24, RZ, 0x3c, !PT ;  /* 0x0000001809094212 */ /* 0x010fc600078e3cff */
[----:B------:R-:W4:Y:S01]  /*0730*/  @P6 LDG.E R24, desc[UR4][R12.64+0x78] ;  /* 0x000078040c186981 */ /* 0x000f22000c1e1900 */
[----:B------:R-:W-:-:S03]  /*0740*/  @P4 LOP3.LUT R7, R7, R26, RZ, 0x3c, !PT ;  /* 0x0000001a07074212 */ /* 0x000fc600078e3cff */
[----:B------:R-:W4:Y:S01]  /*0750*/  @P0 LDG.E R26, desc[UR4][R12.64+0x9c] ;  /* 0x00009c040c1a0981 */ /* 0x000f22000c1e1900 */
[----:B------:R-:W-:-:S03]  /*0760*/  @P4 LOP3.LUT R2, R2, R19, RZ, 0x3c, !PT ;  /* 0x0000001302024212 */ /* 0x000fc600078e3cff */
[----:B------:R-:W4:Y:S01]  /*0770*/  @P6 LDG.E R19, desc[UR4][R12.64+0x84] ;  /* 0x000084040c136981 */ /* 0x000f22000c1e1900 */
[----:B------:R-:W-:-:S03]  /*0780*/  @P5 LOP3.LUT R6, R6, R21, RZ, 0x3c, !PT ;  /* 0x0000001506065212 */ /* 0x000fc600078e3cff */
[----:B------:R-:W4:Y:S01]  /*0790*/  @P0 LDG.E R21, desc[UR4][R12.64+0x90] ;  /* 0x000090040c150981 */ /* 0x000f22000c1e1900 */
[----:B------:R-:W-:-:S03]  /*07a0*/  @P5 LOP3.LUT R2, R2, R25, RZ, 0x3c, !PT ;  /* 0x0000001902025212 */ /* 0x000fc600078e3cff */
        /* <DEDUP_REMOVED lines=8> */
[----:B------:R-:W-:Y:S02]  /*0830*/  @P6 LOP3.LUT R6, R6, R27, RZ, 0x3c, !PT ;  /* 0x0000001b06066212 */ /* 0x000fe400078e3cff */
[----:B------:R-:W-:Y:S02]  /*0840*/  @P0 LOP3.LUT R3, R3, R26, RZ, 0x3c, !PT ;  /* 0x0000001a03030212 */ /* 0x000fe400078e3cff */
[----:B------:R-:W-:Y:S02]  /*0850*/  @P6 LOP3.LUT R2, R2, R19, RZ, 0x3c, !PT ;  /* 0x0000001302026212 */ /* 0x000fe400078e3cff */
[----:B------:R-:W-:Y:S02]  /*0860*/  @P0 LOP3.LUT R6, R6, R21, RZ, 0x3c, !PT ;  /* 0x0000001506060212 */ /* 0x000fe400078e3cff */
[----:B------:R-:W-:-:S02]  /*0870*/  @P0 LOP3.LUT R2, R2, R25, RZ, 0x3c, !PT ;  /* 0x0000001902020212 */ /* 0x000fc400078e3cff */
[----:B--2---:R-:W-:Y:S02]  /*0880*/  @P6 LOP3.LUT R7, R7, R20, RZ, 0x3c, !PT ;  /* 0x0000001407076212 */ /* 0x004fe400078e3cff */
[----:B---3--:R-:W-:Y:S02]  /*0890*/  @P0 LOP3.LUT R9, R9, R22, RZ, 0x3c, !PT ;  /* 0x0000001609090212 */ /* 0x008fe400078e3cff */
[----:B----4-:R-:W-:Y:S02]  /*08a0*/  @P0 LOP3.LUT R7, R7, R24, RZ, 0x3c, !PT ;  /* 0x0000001807070212 */ /* 0x010fe400078e3cff */
[----:B------:R-:W-:-:S13]  /*08b0*/  R2P PR, R23.B1, 0x7f ;  /* 0x0000007f17007804 */ /* 0x000fda0000001000 */
[----:B------:R-:W2:Y:S04]  /*08c0*/  @P0 LDG.E R22, desc[UR4][R12.64+0xa8] ;  /* 0x0000a8040c160981 */ /* 0x000ea8000c1e1900 */
[----:B------:R-:W3:Y:S04]  /*08d0*/  @P0 LDG.E R24, desc[UR4][R12.64+0xb0] ;  /* 0x0000b0040c180981 */ /* 0x000ee8000c1e1900 */
[----:B------:R-:W4:Y:S04]  /*08e0*/  @P0 LDG.E R20, desc[UR4][R12.64+0xa0] ;  /* 0x0000a0040c140981 */ /* 0x000f28000c1e1900 */
[----:B------:R-:W4:Y:S04]  /*08f0*/  @P0 LDG.E R21, desc[UR4][R12.64+0xa4] ;  /* 0x0000a4040c150981 */ /* 0x000f28000c1e1900 */
[----:B------:R-:W4:Y:S04]  /*0900*/  @P0 LDG.E R25, desc[UR4][R12.64+0xac] ;  /* 0x0000ac040c190981 */ /* 0x000f28000c1e1900 */
[----:B------:R-:W4:Y:S04]  /*0910*/  @P1 LDG.E R26, desc[UR4][R12.64+0xb4] ;  /* 0x0000b4040c1a1981 */ /* 0x000f28000c1e1900 */
        /* <DEDUP_REMOVED lines=10> */
[----:B------:R-:W-:Y:S02]  /*09c0*/  @P0 LOP3.LUT R2, R2, R25, RZ, 0x3c, !PT ;  /* 0x0000001902020212 */ /* 0x000fe400078e3cff */
[----:B------:R-:W-:Y:S01]  /*09d0*/  LOP3.LUT P0, RZ, R23, 0x8000, RZ, 0xc0, !PT ;  /* 0x0000800017ff7812 */ /* 0x000fe2000780c0ff */
[----:B------:R-:W4:Y:S01]  /*09e0*/  @P2 LDG.E R25, desc[UR4][R12.64+0xd4] ;  /* 0x0000d4040c192981 */ /* 0x000f22000c1e1900 */
[----:B------:R-:W-:-:S03]  /*09f0*/  @P1 LOP3.LUT R9, R9, R26, RZ, 0x3c, !PT ;  /* 0x0000001a09091212 */ /* 0x000fc600078e3cff */
[----:B------:R-:W4:Y:S04]  /*0a00*/  @P2 LDG.E R26, desc[UR4][R12.64+0xc8] ;  /* 0x0000c8040c1a2981 */ /* 0x000f28000c1e1900 */
        /* <DEDUP_REMOVED lines=51> */
[----:B------:R-:W-:-:S05]  /*0d40*/  VIADD R18, R18, 0x10 ;  /* 0x0000001012127836 */ /* 0x000fca0000000000 */
[----:B------:R-:W-:Y:S02]  /*0d50*/  ISETP.NE.AND P1, PT, R18, 0x20, PT ;  /* 0x000000201200780c */ /* 0x000fe40003f25270 */
[----:B------:R-:W-:Y:S02]  /*0d60*/  @P6 LOP3.LUT R6, R6, R19, RZ, 0x3c, !PT ;  /* 0x0000001306066212 */ /* 0x000fe400078e3cff */
[----:B--2---:R-:W-:Y:S02]  /*0d70*/  @P6 LOP3.LUT R3, R3, R22, RZ, 0x3c, !PT ;  /* 0x0000001603036212 */ /* 0x004fe400078e3cff */
[----:B---3--:R-:W-:Y:S02]  /*0d80*/  @P0 LOP3.LUT R9, R9, R24, RZ, 0x3c, !PT ;  /* 0x0000001809090212 */ /* 0x008fe400078e3cff */
[----:B----4-:R-:W-:Y:S02]  /*0d90*/  @P6 LOP3.LUT R7, R7, R20, RZ, 0x3c, !PT ;  /* 0x0000001407076212 */ /* 0x010fe400078e3cff */
[----:B------:R-:W-:-:S02]  /*0da0*/  @P6 LOP3.LUT R2, R2, R21, RZ, 0x3c, !PT ;  /* 0x0000001502026212 */ /* 0x000fc400078e3cff */
[----:B------:R-:W-:Y:S02]  /*0db0*/  @P0 LOP3.LUT R3, R3, R28, RZ, 0x3c, !PT ;  /* 0x0000001c03030212 */ /* 0x000fe400078e3cff */
[----:B------:R-:W-:Y:S02]  /*0dc0*/  @P0 LOP3.LUT R2, R2, R25, RZ, 0x3c, !PT ;  /* 0x0000001902020212 */ /* 0x000fe400078e3cff */
[----:B------:R-:W-:Y:S02]  /*0dd0*/  @P0 LOP3.LUT R7, R7, R26, RZ, 0x3c, !PT ;  /* 0x0000001a07070212 */ /* 0x000fe400078e3cff */
[----:B------:R-:W-:Y:S01]  /*0de0*/  @P0 LOP3.LUT R6, R6, R23, RZ, 0x3c, !PT ;  /* 0x0000001706060212 */ /* 0x000fe200078e3cff */
[----:B------:R-:W-:Y:S06]  /*0df0*/  @P1 BRA `(.L_x_4) ;  /* 0xfffffff400481947 */ /* 0x000fec000383ffff */
[----:B------:R-:W-:-:S05]  /*0e00*/  VIADD R16, R16, 0x1 ;  /* 0x0000000110107836 */ /* 0x000fca0000000000 */
[----:B------:R-:W-:-:S13]  /*0e10*/  ISETP.NE.AND P0, PT, R16, 0x5, PT ;  /* 0x000000051000780c */ /* 0x000fda0003f05270 */
[----:B------:R-:W-:Y:S05]  /*0e20*/  @P0 BRA `(.L_x_5) ;  /* 0xfffffff400280947 */ /* 0x000fea000383ffff */
[----:B------:R-:W0:Y:S01]  /*0e30*/  LDC.64 R12, c[0x0][0x3a8] ;  /* 0x0000ea00ff0c7b82 */ /* 0x000e220000000a00 */
[----:B------:R-:W-:Y:S01]  /*0e40*/  VIADD R14, R14, 0x1 ;  /* 0x000000010e0e7836 */ /* 0x000fe20000000000 */
[----:B------:R-:W-:-:S04]  /*0e50*/  LOP3.LUT R17, R15, 0x3, RZ, 0xc0, !PT ;  /* 0x000000030f117812 */ /* 0x000fc800078ec0ff */
[----:B------:R-:W-:Y:S01]  /*0e60*/  ISETP.GE.U32.AND P0, PT, R14, R17, PT ;  /* 0x000000110e00720c */ /* 0x000fe20003f06070 */
[----:B0-----:R-:W-:-:S05]  /*0e70*/  IMAD.WIDE R12, R0, 0x30, R12 ;  /* 0x00000030000c7825 */ /* 0x001fca00078e020c */
[----:B------:R0:W-:Y:S04]  /*0e80*/  STG.E desc[UR4][R12.64+0x4], R9 ;  /* 0x000004090c007986 */ /* 0x0001e8000c101904 */
[----:B------:R0:W-:Y:S04]  /*0e90*/  STG.E.64 desc[UR4][R12.64+0x8], R6 ;  /* 0x000008060c007986 */ /* 0x0001e8000c101b04 */
[----:B------:R0:W-:Y:S01]  /*0ea0*/  STG.E.64 desc[UR4][R12.64+0x10], R2 ;  /* 0x000010020c007986 */ /* 0x0001e2000c101b04 */
[----:B------:R-:W-:Y:S05]  /*0eb0*/  @!P0 BRA `(.L_x_6) ;  /* 0xfffffff000f48947 */ /* 0x000fea000383ffff */
.L_x_3:
[----:B------:R-:W-:Y:S05]  /*0ec0*/  BSYNC.RECONVERGENT B1 ;  /* 0x0000000000017941 */ /* 0x000fea0003800200 */
.L_x_2:
[----:B------:R-:W-:Y:S01]  /*0ed0*/  ISETP.GT.U32.AND P0, PT, R15, 0x3, PT ;  /* 0x000000030f00780c */ /* 0x000fe20003f04070 */
[----:B------:R-:W-:Y:S01]  /*0ee0*/  VIADD R11, R11, 0x1 ;  /* 0x000000010b0b7836 */ /* 0x000fe20000000000 */
[--C-:B------:R-:W-:Y:S02]  /*0ef0*/  SHF.R.U64 R15, R15, 0x2, R8.reuse ;  /* 0x000000020f0f7819 */ /* 0x100fe40000001208 */
[----:B------:R-:W-:Y:S02]  /*0f00*/  ISETP.GT.U32.AND.EX P0, PT, R8, RZ, PT, P0 ;  /* 0x000000ff0800720c */ /* 0x000fe40003f04100 */
[----:B------:R-:W-:-:S11]  /*0f10*/  SHF.R.U32.HI R8, RZ, 0x2, R8 ;  /* 0x00000002ff087819 */ /* 0x000fd60000011608 */
[----:B------:R-:W-:Y:S05]  /*0f20*/  @P0 BRA `(.L_x_7) ;  /* 0xfffffff000b80947 */ /* 0x000fea000383ffff */
.L_x_1:
[----:B------:R-:W-:Y:S05]  /*0f30*/  BSYNC.RECONVERGENT B0 ;  /* 0x0000000000007941 */ /* 0x000fea0003800200 */
.L_x_0:
[----:B------:R-:W1:Y:S01]  /*0f40*/  LDCU.64 UR6, c[0x0][0x380] ;  /* 0x00007000ff0677ac */ /* 0x000e620008000a00 */
[----:B------:R-:W-:Y:S01]  /*0f50*/  SHF.R.S32.HI R11, RZ, 0x1f, R0 ;  /* 0x0000001fff0b7819 */ /* 0x000fe20000011400 */
[----:B0-----:R-:W0:Y:S03]  /*0f60*/  LDC.64 R4, c[0x0][0x3a8] ;  /* 0x0000ea00ff047b82 */ /* 0x001e260000000a00 */
[----:B------:R-:W-:-:S04]  /*0f70*/  LEA.HI R11, R11, R0, RZ, 0x3 ;  /* 0x000000000b0b7211 */ /* 0x000fc800078f18ff */
[----:B------:R-:W-:-:S04]  /*0f80*/  SHF.R.S32.HI R8, RZ, 0x3, R11 ;  /* 0x00000003ff087819 */ /* 0x000fc8000001140b */
[----:B-1----:R-:W-:-:S04]  /*0f90*/  IADD3 R24, P0, PT, R8, UR6, RZ ;  /* 0x0000000608187c10 */ /* 0x002fc8000ff1e0ff */
[----:B------:R-:W-:Y:S02]  /*0fa0*/  LEA.HI.X.SX32 R25, R8, UR7, 0x1, P0 ;  /* 0x0000000708197c11 */ /* 0x000fe400080f0eff */
[----:B------:R-:W-:Y:S02]  /*0fb0*/  SHF.R.U32.HI R8, RZ, 0x2, R9 ;  /* 0x00000002ff087819 */ /* 0x000fe40000011609 */
[----:B------:R-:W-:Y:S01]  /*0fc0*/  SHF.R.U32.HI R13, RZ, 0x2, R6 ;  /* 0x00000002ff0d7819 */ /* 0x000fe20000011606 */
[----:B------:R-:W-:Y:S01]  /*0fd0*/  VIADD R19, R10, 0x64f0c9 ;  /* 0x0064f0c90a137836 */ /* 0x000fe20000000000 */
[----:B------:R-:W-:Y:S01]  /*0fe0*/  LOP3.LUT R8, R8, R9, RZ, 0x3c, !PT ;  /* 0x0000000908087212 */ /* 0x000fe200078e3cff */
[----:B------:R-:W-:Y:S01]  /*0ff0*/  IMAD.SHL.U32 R9, R3, 0x10, RZ ;  /* 0x0000001003097824 */ /* 0x000fe200078e00ff */
[----:B------:R-:W-:Y:S01]  /*1000*/  SHF.R.U32.HI R14, RZ, 0x2, R7 ;  /* 0x00000002ff0e7819 */ /* 0x000fe20000011607 */
[----:B0-----:R-:W-:-:S04]  /*1010*/  IMAD.WIDE R4, R0, 0x30, R4 ;  /* 0x0000003000047825 */ /* 0x001fc800078e0204 */
[C---:B------:R-:W-:Y:S01]  /*1020*/  IMAD.SHL.U32 R12, R8.reuse, 0x2, RZ ;  /* 0x00000002080c7824 */ /* 0x040fe200078e00ff */
[----:B------:R-:W-:Y:S01]  /*1030*/  LOP3.LUT R13, R13, R6, RZ, 0x3c, !PT ;  /* 0x000000060d0d7212 */ /* 0x000fe200078e3cff */
[----:B------:R-:W-:Y:S03]  /*1040*/  STG.E.64 desc[UR4][R4.64+0x18], RZ ;  /* 0x000018ff04007986 */ /* 0x000fe6000c101b04 */
[----:B------:R-:W-:Y:S01]  /*1050*/  LOP3.LUT R8, R8, R12, R9, 0x96, !PT ;  /* 0x0000000c08087212 */ /* 0x000fe200078e9609 */
[----:B------:R-:W-:Y:S03]  /*1060*/  STG.E desc[UR4][R4.64+0x20], RZ ;  /* 0x000020ff04007986 */ /* 0x000fe6000c101904 */
[----:B------:R-:W-:Y:S01]  /*1070*/  LOP3.LUT R8, R8, R3, RZ, 0x3c, !PT ;  /* 0x0000000308087212 */ /* 0x000fe200078e3cff */
[----:B------:R-:W-:Y:S01]  /*1080*/  IMAD.SHL.U32 R9, R13, 0x2, RZ ;  /* 0x000000020d097824 */ /* 0x000fe200078e00ff */
[----:B------:R-:W-:Y:S01]  /*1090*/  LOP3.LUT R14, R14, R7, RZ, 0x3c, !PT ;  /* 0x000000070e0e7212 */ /* 0x000fe200078e3cff */
[----:B------:R-:W-:Y:S02]  /*10a0*/  STG.E.64 desc[UR4][R4.64+0x28], RZ ;  /* 0x000028ff04007986 */ /* 0x000fe4000c101b04 */
[----:B------:R-:W-:Y:S01]  /*10b0*/  IMAD.SHL.U32 R6, R8, 0x10, RZ ;  /* 0x0000001008067824 */ /* 0x000fe200078e00ff */
[----:B------:R-:W-:Y:S01]  /*10c0*/  IADD3 R15, PT, PT, R19, 0x587c5, R8 ;  /* 0x000587c5130f7810 */ /* 0x000fe20007ffe008 */
[----:B------:R0:W5:Y:S01]  /*10d0*/  LDG.E.U8 R24, desc[UR4][R24.64] ;  /* 0x0000000418187981 */ /* 0x000162000c1e1100 */
[----:B------:R-:W-:Y:S01]  /*10e0*/  LOP3.LUT R11, R11, 0xfffffff8, RZ, 0xc0, !PT ;  /* 0xfffffff80b0b7812 */ /* 0x000fe200078ec0ff */
[----:B------:R-:W-:Y:S01]  /*10f0*/  BSSY.RECONVERGENT B0, `(.L_x_8) ;  /* 0x0000076000007945 */ /* 0x000fe20003800200 */
[----:B------:R-:W-:-:S04]  /*1100*/  LOP3.LUT R9, R13, R9, R6, 0x96, !PT ;  /* 0x000000090d097212 */ /* 0x000fc800078e9606 */
[----:B------:R-:W-:Y:S02]  /*1110*/  LOP3.LUT R9, R9, R8, RZ, 0x3c, !PT ;  /* 0x0000000809097212 */ /* 0x000fe400078e3cff */
[----:B0-----:R-:W-:Y:S02]  /*1120*/  IADD3 R25, PT, PT, R11, 0x7, -R0 ;  /* 0x000000070b197810 */ /* 0x001fe40007ffe800 */
[----:B------:R-:W-:Y:S01]  /*1130*/  IADD3 R12, PT, PT, R19, 0xb0f8a, R9 ;  /* 0x000b0f8a130c7810 */ /* 0x000fe20007ffe009 */
[----:B------:R-:W-:Y:S04]  /*1140*/  STG.E.64 desc[UR4][R4.64+0x8], R8 ;  /* 0x0000080804007986 */ /* 0x000fe8000c101b04 */
[----:B------:R-:W-:-:S04]  /*1150*/  IMAD.WIDE.U32 R12, R12, 0x200000, RZ ;  /* 0x002000000c0c7825 */ /* 0x000fc800078e00ff */
[----:B------:R-:W-:Y:S01]  /*1160*/  IMAD.MOV.U32 R7, RZ, RZ, R13 ;  /* 0x000000ffff077224 */ /* 0x000fe200078e000d */
[----:B------:R-:W-:Y:S01]  /*1170*/  LOP3.LUT R6, R12, R15, RZ, 0x3c, !PT ;  /* 0x0000000f0c067212 */ /* 0x000fe200078e3cff */
[C---:B------:R-:W-:Y:S01]  /*1180*/  IMAD.SHL.U32 R12, R14.reuse, 0x2, RZ ;  /* 0x000000020e0c7824 */ /* 0x040fe200078e00ff */
[----:B------:R-:W-:Y:S01]  /*1190*/  SHF.R.U32.HI R15, RZ, 0x2, R2 ;  /* 0x00000002ff0f7819 */ /* 0x000fe20000011602 */
[----:B------:R-:W-:Y:S01]  /*11a0*/  IMAD.SHL.U32 R13, R9, 0x10, RZ ;  /* 0x00000010090d7824 */ /* 0x000fe200078e00ff */
[----:B------:R-:W0:Y:S02]  /*11b0*/  I2F.F64.U64 R16, R6 ;  /* 0x0000000600107312 */ /* 0x000e240000301800 */
[----:B------:R-:W-:Y:S02]  /*11c0*/  LOP3.LUT R15, R15, R2, RZ, 0x3c, !PT ;  /* 0x000000020f0f7212 */ /* 0x000fe400078e3cff */
[----:B------:R-:W-:Y:S01]  /*11d0*/  LOP3.LUT R14, R14, R12, R13, 0x96, !PT ;  /* 0x0000000c0e0e7212 */ /* 0x000fe200078e960d */
[----:B------:R-:W-:-:S02]  /*11e0*/  IMAD.MOV.U32 R12, RZ, RZ, 0x0 ;  /* 0x00000000ff0c7424 */ /* 0x000fc400078e00ff */
[----:B------:R-:W-:Y:S01]  /*11f0*/  IMAD.MOV.U32 R13, RZ, RZ, 0x3ca00000 ;  /* 0x3ca00000ff0d7424 */ /* 0x000fe200078e00ff */
[----:B------:R-:W-:Y:S01]  /*1200*/  LOP3.LUT R14, R14, R9, RZ, 0x3c, !PT ;  /* 0x000000090e0e7212 */ /* 0x000fe200078e3cff */
[----:B------:R-:W-:-:S03]  /*1210*/  IMAD.SHL.U32 R18, R15, 0x2, RZ ;  /* 0x000000020f127824 */ /* 0x000fc600078e00ff */
[----:B------:R-:W-:Y:S01]  /*1220*/  IADD3 R23, PT, PT, R19, 0x10974f, R14 ;  /* 0x0010974f13177810 */ /* 0x000fe20007ffe00e */
[----:B------:R-:W-:Y:S01]  /*1230*/  IMAD.SHL.U32 R2, R14, 0x10, RZ ;  /* 0x000000100e027824 */ /* 0x000fe200078e00ff */
[----:B0-----:R-:W-:Y:S01]  /*1240*/  DFMA R16, R16, R12, 5.5511151231257827021e-17 ;  /* 0x3c9000001010742b */ /* 0x001fe2000000000c */
[----:B------:R-:W-:-:S03]  /*1250*/  IMAD.MOV.U32 R19, RZ, RZ, R3 ;  /* 0x000000ffff137224 */ /* 0x000fc600078e0003 */
[----:B------:R-:W-:Y:S01]  /*1260*/  LOP3.LUT R15, R15, R18, R2, 0x96, !PT ;  /* 0x000000120f0f7212 */ /* 0x000fe200078e9602 */
[----:B------:R-:W-:-:S03]  /*1270*/  VIADD R18, R10, 0x7b0fdd ;  /* 0x007b0fdd0a127836 */ /* 0x000fc60000000000 */
[----:B------:R-:W-:Y:S02]  /*1280*/  LOP3.LUT R15, R15, R14, RZ, 0x3c, !PT ;  /* 0x0000000e0f0f7212 */ /* 0x000fe400078e3cff */
[----:B------:R0:W-:Y:S01]  /*1290*/  STG.E.64 desc[UR4][R4.64], R18 ;  /* 0x0000001204007986 */ /* 0x0001e2000c101b04 */
[----:B------:R-:W-:Y:S01]  /*12a0*/  ISETP.GT.AND P0, PT, R17, 0xfffff, PT ;  /* 0x000fffff1100780c */ /* 0x000fe20003f04270 */
[----:B------:R-:W-:Y:S02]  /*12b0*/  IMAD.MOV.U32 R6, RZ, RZ, R16 ;  /* 0x000000ffff067224 */ /* 0x000fe400078e0010 */
[--C-:B------:R-:W-:Y:S01]  /*12c0*/  IMAD.MOV.U32 R7, RZ, RZ, R17.reuse ;  /* 0x000000ffff077224 */ /* 0x100fe200078e0011 */
[----:B------:R1:W-:Y:S01]  /*12d0*/  STG.E.64 desc[UR4][R4.64+0x10], R14 ;  /* 0x0000100e04007986 */ /* 0x0003e2000c101b04 */
[----:B------:R-:W-:Y:S02]  /*12e0*/  IMAD.IADD R20, R15, 0x1, R18 ;  /* 0x000000010f147824 */ /* 0x000fe400078e0212 */
[----:B------:R-:W-:-:S02]  /*12f0*/  IMAD.MOV.U32 R3, RZ, RZ, R17 ;  /* 0x000000ffff037224 */ /* 0x000fc400078e0011 */
[----:B------:R-:W-:-:S04]  /*1300*/  IMAD.WIDE.U32 R20, R20, 0x200000, RZ ;  /* 0x0020000014147825 */ /* 0x000fc800078e00ff */
[----:B------:R-:W-:Y:S01]  /*1310*/  @!P0 DMUL R6, R6, 1.80143985094819840000e+16 ;  /* 0x4350000006068828 */ /* 0x000fe20000000000 */
[----:B------:R-:W-:Y:S01]  /*1320*/  LOP3.LUT R20, R20, R23, RZ, 0x3c, !PT ;  /* 0x0000001714147212 */ /* 0x000fe200078e3cff */
[----:B0-----:R-:W-:-:S05]  /*1330*/  IMAD.MOV.U32 R18, RZ, RZ, 0x1 ;  /* 0x00000001ff127424 */ /* 0x001fca00078e00ff */
[----:B------:R-:W0:Y:S01]  /*1340*/  I2F.F64.U64 R20, R20 ;  /* 0x0000001400147312 */ /* 0x000e220000301800 */
[----:B------:R-:W-:Y:S02]  /*1350*/  SHF.L.U32 R25, R18, R25, RZ ;  /* 0x0000001912197219 */ /* 0x000fe400000006ff */
[----:B------:R-:W-:Y:S02]  /*1360*/  @!P0 IMAD.MOV.U32 R3, RZ, RZ, R7 ;  /* 0x000000ffff038224 */ /* 0x000fe400078e0007 */
[----:B------:R-:W-:Y:S02]  /*1370*/  @!P0 IMAD.MOV.U32 R16, RZ, RZ, R6 ;  /* 0x000000ffff108224 */ /* 0x000fe400078e0006 */
[----:B------:R-:W-:-:S05]  /*1380*/  VIADD R2, R3, 0xffffffff ;  /* 0xffffffff03027836 */ /* 0x000fca0000000000 */
[----:B------:R-:W-:Y:S01]  /*1390*/  ISETP.GT.U32.AND P1, PT, R2, 0x7feffffe, PT ;  /* 0x7feffffe0200780c */ /* 0x000fe20003f24070 */
[----:B------:R-:W-:Y:S01]  /*13a0*/  IMAD.MOV.U32 R2, RZ, RZ, -0x3ff ;  /* 0xfffffc01ff027424 */ /* 0x000fe200078e00ff */
[----:B0-----:R-:W-:Y:S01]  /*13b0*/  DFMA R10, R20, 2.2204460492503130808e-16, R12 ;  /* 0x3cb00000140a782b */ /* 0x001fe2000000000c */
[----:B------:R-:W-:-:S10]  /*13c0*/  @!P0 IMAD.MOV.U32 R2, RZ, RZ, -0x435 ;  /* 0xfffffbcbff028424 */ /* 0x000fd400078e00ff */
[----:B-1----:R-:W-:Y:S05]  /*13d0*/  @P1 BRA `(.L_x_9) ;  /* 0x0000000400041947 */ /* 0x002fea0003800000 */
[----:B------:R-:W-:Y:S01]  /*13e0*/  LOP3.LUT R6, R3, 0xfffff, RZ, 0xc0, !PT ;  /* 0x000fffff03067812 */ /* 0x000fe200078ec0ff */
[----:B------:R-:W-:Y:S01]  /*13f0*/  IMAD.MOV.U32 R8, RZ, RZ, RZ ;  /* 0x000000ffff087224 */ /* 0x000fe200078e00ff */
[----:B------:R-:W-:Y:S01]  /*1400*/  UMOV UR6, 0x3ae80f1e ;  /* 0x3ae80f1e00067882 */ /* 0x000fe20000000000 */
[----:B------:R-:W-:Y:S01]  /*1410*/  IMAD.MOV.U32 R18, RZ, RZ, -0x748574fc ;  /* 0x8b7a8b04ff127424 */ /* 0x000fe200078e00ff */
[----:B------:R-:W-:Y:S01]  /*1420*/  LOP3.LUT R7, R6, 0x3ff00000, RZ, 0xfc, !PT ;  /* 0x3ff0000006077812 */ /* 0x000fe200078efcff */
[----:B------:R-:W-:Y:S01]  /*1430*/  IMAD.MOV.U32 R6, RZ, RZ, R16 ;  /* 0x000000ffff067224 */ /* 0x000fe200078e0010 */
[----:B------:R-:W-:Y:S01]  /*1440*/  UMOV UR7, 0x3eb1380b ;  /* 0x3eb1380b00077882 */ /* 0x000fe20000000000 */
[----:B------:R-:W-:Y:S01]  /*1450*/  IMAD.MOV.U32 R19, RZ, RZ, 0x3ed0ee25 ;  /* 0x3ed0ee25ff137424 */ /* 0x000fe200078e00ff */
[----:B------:R-:W-:Y:S01]  /*1460*/  ISETP.GE.U32.AND P0, PT, R7, 0x3ff6a09f, PT ;  /* 0x3ff6a09f0700780c */ /* 0x000fe20003f06070 */
[----:B------:R-:W-:Y:S01]  /*1470*/  IMAD.MOV.U32 R21, RZ, RZ, 0x43300000 ;  /* 0x43300000ff157424 */ /* 0x000fe200078e00ff */
[----:B------:R-:W-:Y:S01]  /*1480*/  LEA.HI R20, R3, R2, RZ, 0xc ;  /* 0x0000000203147211 */ /* 0x000fe200078f60ff */
[----:B------:R-:W-:Y:S01]  /*1490*/  UMOV UR8, 0x80000000 ;  /* 0x8000000000087882 */ /* 0x000fe20000000000 */
[----:B------:R-:W-:-:S09]  /*14a0*/  UMOV UR9, 0x43300000 ;  /* 0x4330000000097882 */ /* 0x000fd20000000000 */
[----:B------:R-:W-:Y:S02]  /*14b0*/  @P0 VIADD R9, R7, 0xfff00000 ;  /* 0xfff0000007090836 */ /* 0x000fe40000000000 */
[----:B------:R-:W-:Y:S02]  /*14c0*/  @P0 VIADD R20, R20, 0x1 ;  /* 0x0000000114140836 */ /* 0x000fe40000000000 */
[----:B------:R-:W-:-:S03]  /*14d0*/  @P0 IMAD.MOV.U32 R7, RZ, RZ, R9 ;  /* 0x000000ffff070224 */ /* 0x000fc600078e0009 */
[----:B------:R-:W-:-:S03]  /*14e0*/  LOP3.LUT R20, R20, 0x80000000, RZ, 0x3c, !PT ;  /* 0x8000000014147812 */ /* 0x000fc600078e3cff */
[C---:B------:R-:W-:Y:S02]  /*14f0*/  DADD R16, R6.reuse, 1 ;  /* 0x3ff0000006107429 */ /* 0x040fe40000000000 */
[----:B------:R-:W-:-:S04]  /*1500*/  DADD R6, R6, -1 ;  /* 0xbff0000006067429 */ /* 0x000fc80000000000 */
[----:B------:R-:W0:Y:S02]  /*1510*/  MUFU.RCP64H R9, R17 ;  /* 0x0000001100097308 */ /* 0x000e240000001800 */
[----:B0-----:R-:W-:-:S08]  /*1520*/  DFMA R12, -R16, R8, 1 ;  /* 0x3ff00000100c742b */ /* 0x001fd00000000108 */
[----:B------:R-:W-:-:S08]  /*1530*/  DFMA R12, R12, R12, R12 ;  /* 0x0000000c0c0c722b */ /* 0x000fd0000000000c */
[----:B------:R-:W-:-:S08]  /*1540*/  DFMA R8, R8, R12, R8 ;  /* 0x0000000c0808722b */ /* 0x000fd00000000008 */
[----:B------:R-:W-:-:S08]  /*1550*/  DMUL R12, R6, R8 ;  /* 0x00000008060c7228 */ /* 0x000fd00000000000 */
[----:B------:R-:W-:-:S08]  /*1560*/  DFMA R12, R6, R8, R12 ;  /* 0x00000008060c722b */ /* 0x000fd0000000000c */
[----:B------:R-:W-:Y:S02]  /*1570*/  DMUL R14, R12, R12 ;  /* 0x0000000c0c0e7228 */ /* 0x000fe40000000000 */
[----:B------:R-:W-:-:S06]  /*1580*/  DADD R2, R6, -R12 ;  /* 0x0000000006027229 */ /* 0x000fcc000000080c */
[----:B------:R-:W-:Y:S01]  /*1590*/  DFMA R16, R14, UR6, R18 ;  /* 0x000000060e107c2b */ /* 0x000fe20008000012 */
[----:B------:R-:W-:Y:S01]  /*15a0*/  UMOV UR6, 0x9f02676f ;  /* 0x9f02676f00067882 */ /* 0x000fe20000000000 */
[----:B------:R-:W-:Y:S01]  /*15b0*/  UMOV UR7, 0x3ef3b266 ;  /* 0x3ef3b26600077882 */ /* 0x000fe20000000000 */
[----:B------:R-:W-:Y:S02]  /*15c0*/  DADD R18, R2, R2 ;  /* 0x0000000002127229 */ /* 0x000fe40000000002 */
[----:B------:R-:W-:Y:S01]  /*15d0*/  DADD R2, R20, -UR8 ;  /* 0x8000000814027e29 */ /* 0x000fe20008000000 */
[----:B------:R-:W-:Y:S01]  /*15e0*/  UMOV UR8, 0xfefa39ef ;  /* 0xfefa39ef00087882 */ /* 0x000fe20000000000 */
[----:B------:R-:W-:Y:S01]  /*15f0*/  UMOV UR9, 0x3fe62e42 ;  /* 0x3fe62e4200097882 */ /* 0x000fe20000000000 */
[----:B------:R-:W-:Y:S01]  /*1600*/  DFMA R16, R14, R16, UR6 ;  /* 0x000000060e107e2b */ /* 0x000fe20008000010 */
[----:B------:R-:W-:Y:S01]  /*1610*/  UMOV UR6, 0xa9ab0956 ;  /* 0xa9ab095600067882 */ /* 0x000fe20000000000 */
[----:B------:R-:W-:Y:S01]  /*1620*/  UMOV UR7, 0x3f1745cb ;  /* 0x3f1745cb00077882 */ /* 0x000fe20000000000 */
[----:B------:R-:W-:-:S02]  /*1630*/  DFMA R20, R6, -R12, R18 ;  /* 0x8000000c0614722b */ /* 0x000fc40000000012 */
[----:B------:R-:W-:-:S03]  /*1640*/  DFMA R6, R2, UR8, R12 ;  /* 0x0000000802067c2b */ /* 0x000fc6000800000c */
[----:B------:R-:W-:Y:S01]  /*1650*/  DFMA R16, R14, R16, UR6 ;  /* 0x000000060e107e2b */ /* 0x000fe20008000010 */
[----:B------:R-:W-:Y:S01]  /*1660*/  UMOV UR6, 0x2d1b5154 ;  /* 0x2d1b515400067882 */ /* 0x000fe20000000000 */
[----:B------:R-:W-:Y:S01]  /*1670*/  UMOV UR7, 0x3f3c71c7 ;  /* 0x3f3c71c700077882 */ /* 0x000fe20000000000 */
[----:B------:R-:W-:-:S05]  /*1680*/  DMUL R20, R8, R20 ;  /* 0x0000001408147228 */ /* 0x000fca0000000000 */
[----:B------:R-:W-:Y:S01]  /*1690*/  DFMA R16, R14, R16, UR6 ;  /* 0x000000060e107e2b */ /* 0x000fe20008000010 */
[----:B------:R-:W-:Y:S01]  /*16a0*/  UMOV UR6, 0x923be72d ;  /* 0x923be72d00067882 */ /* 0x000fe20000000000 */
[----:B------:R-:W-:-:S06]  /*16b0*/  UMOV UR7, 0x3f624924 ;  /* 0x3f62492400077882 */ /* 0x000fcc0000000000 */
        /* <DEDUP_REMOVED lines=8> */
[----:B------:R-:W-:Y:S02]  /*1740*/  UMOV UR7, 0x3fe62e42 ;  /* 0x3fe62e4200077882 */ /* 0x000fe40000000000 */
[----:B------:R-:W-:Y:S01]  /*1750*/  DFMA R16, R2, -UR6, R6 ;  /* 0x8000000602107c2b */ /* 0x000fe20008000006 */
[----:B------:R-:W-:Y:S01]  /*1760*/  UMOV UR6, 0x3b39803f ;  /* 0x3b39803f00067882 */ /* 0x000fe20000000000 */
[----:B------:R-:W-:Y:S02]  /*1770*/  UMOV UR7, 0x3c7abc9e ;  /* 0x3c7abc9e00077882 */ /* 0x000fe40000000000 */
[----:B------:R-:W-:-:S04]  /*1780*/  DMUL R18, R14, R18 ;  /* 0x000000120e127228 */ /* 0x000fc80000000000 */
[----:B------:R-:W-:-:S04]  /*1790*/  DADD R16, -R12, R16 ;  /* 0x000000000c107229 */ /* 0x000fc80000000110 */
[----:B------:R-:W-:-:S08]  /*17a0*/  DFMA R18, R12, R18, R20 ;  /* 0x000000120c12722b */ /* 0x000fd00000000014 */
[----:B------:R-:W-:-:S08]  /*17b0*/  DADD R16, R18, -R16 ;  /* 0x0000000012107229 */ /* 0x000fd00000000810 */
[----:B------:R-:W-:-:S08]  /*17c0*/  DFMA R16, R2, UR6, R16 ;  /* 0x0000000602107c2b */ /* 0x000fd00008000010 */
[----:B------:R-:W-:Y:S01]  /*17d0*/  DADD R6, R6, R16 ;  /* 0x0000000006067229 */ /* 0x000fe20000000010 */
[----:B------:R-:W-:Y:S10]  /*17e0*/  BRA `(.L_x_10) ;  /* 0x0000000000187947 */ /* 0x000ff40003800000 */
.L_x_9:
[----:B------:R-:W-:Y:S01]  /*17f0*/  IMAD.MOV.U32 R2, RZ, RZ, 0x0 ;  /* 0x00000000ff027424 */ /* 0x000fe200078e00ff */
[----:B------:R-:W-:Y:S01]  /*1800*/  LOP3.LUT P0, RZ, R7, 0x7fffffff, RZ, 0xc0, !PT ;  /* 0x7fffffff07ff7812 */ /* 0x000fe2000780c0ff */
[----:B------:R-:W-:-:S06]  /*1810*/  IMAD.MOV.U32 R3, RZ, RZ, 0x7ff00000 ;  /* 0x7ff00000ff037424 */ /* 0x000fcc00078e00ff */
[----:B------:R-:W-:-:S10]  /*1820*/  DFMA R2, R6, R2, +INF ;  /* 0x7ff000000602742b */ /* 0x000fd40000000002 */
[----:B------:R-:W-:Y:S02]  /*1830*/  FSEL R6, R2, RZ, P0 ;  /* 0x000000ff02067208 */ /* 0x000fe40000000000 */
[----:B------:R-:W-:-:S07]  /*1840*/  FSEL R7, R3, -QNAN , P0 ;  /* 0xfff0000003077808 */ /* 0x000fce0000000000 */
.L_x_10:
[----:B------:R-:W-:Y:S05]  /*1850*/  BSYNC.RECONVERGENT B0 ;  /* 0x0000000000007941 */ /* 0x000fea0003800200 */
.L_x_8:
[----:B------:R-:W-:Y:S01]  /*1860*/  DMUL R2, RZ, R10 ;  /* 0x0000000aff027228 */ /* 0x000fe20000000000 */
[----:B------:R-:W-:Y:S01]  /*1870*/  IMAD.SHL.U32 R8, R11, 0x2, RZ ;  /* 0x000000020b087824 */ /* 0x000fe200078e00ff */
[----:B------:R-:W-:Y:S01]  /*1880*/  UMOV UR6, 0x33145c07 ;  /* 0x33145c0700067882 */ /* 0x000fe20000000000 */
[----:B------:R-:W-:Y:S01]  /*1890*/  UMOV UR7, 0x3ca1a626 ;  /* 0x3ca1a62600077882 */ /* 0x000fe20000000000 */
[----:B------:R-:W-:Y:S01]  /*18a0*/  DMUL R6, R6, -2 ;  /* 0xc000000006067828 */ /* 0x000fe20000000000 */
[----:B------:R-:W-:Y:S01]  /*18b0*/  IMAD.MOV.U32 R20, RZ, RZ, -0x3e107ad8 ;  /* 0xc1ef8528ff147424 */ /* 0x000fe200078e00ff */
[----:B------:R-:W-:Y:S01]  /*18c0*/  ISETP.GT.U32.AND P0, PT, R8, -0x79800000, PT ;  /* 0x868000000800780c */ /* 0x000fe20003f04070 */
[----:B------:R-:W-:Y:S01]  /*18d0*/  IMAD.MOV.U32 R21, RZ, RZ, 0x3e21eea7 ;  /* 0x3e21eea7ff157424 */ /* 0x000fe200078e00ff */
[----:B------:R-:W-:Y:S01]  /*18e0*/  UMOV UR8, 0xf9785eba ;  /* 0xf9785eba00087882 */ /* 0x000fe20000000000 */
[----:B------:R-:W-:Y:S01]  /*18f0*/  IMAD.MOV.U32 R22, RZ, RZ, 0x2cb0d246 ;  /* 0x2cb0d246ff167424 */ /* 0x000fe200078e00ff */
[----:B------:R-:W-:Y:S01]  /*1900*/  FSEL R3, R3, R11, P0 ;  /* 0x0000000b03037208 */ /* 0x000fe20000000000 */
[----:B------:R-:W-:Y:S01]  /*1910*/  IMAD.MOV.U32 R23, RZ, RZ, 0x3e5ae5f1 ;  /* 0x3e5ae5f1ff177424 */ /* 0x000fe200078e00ff */
[----:B------:R-:W-:Y:S01]  /*1920*/  FSEL R10, R2, R10, P0 ;  /* 0x0000000a020a7208 */ /* 0x000fe20000000000 */
[----:B------:R-:W-:Y:S01]  /*1930*/  UMOV UR9, 0x3de5db65 ;  /* 0x3de5db6500097882 */ /* 0x000fe20000000000 */
[----:B------:R-:W-:Y:S01]  /*1940*/  IMAD.MOV.U32 R16, RZ, RZ, 0x0 ;  /* 0x00000000ff107424 */ /* 0x000fe200078e00ff */
[----:B------:R-:W-:Y:S01]  /*1950*/  BSSY.RECONVERGENT B0, `(.L_x_11) ;  /* 0x000004b000007945 */ /* 0x000fe20003800200 */
[----:B------:R-:W-:-:S02]  /*1960*/  VIADD R11, R3, 0x100000 ;  /* 0x00100000030b7836 */ /* 0x000fc40000000000 */
[----:B------:R-:W-:Y:S02]  /*1970*/  IMAD.MOV.U32 R2, RZ, RZ, R10 ;  /* 0x000000ffff027224 */ /* 0x000fe400078e000a */
[----:B------:R-:W0:Y:S01]  /*1980*/  FRND.F64 R8, R10 ;  /* 0x0000000a00087313 */ /* 0x000e220000301800 */
[----:B------:R-:W-:-:S07]  /*1990*/  IMAD.MOV.U32 R17, RZ, RZ, 0x3fd80000 ;  /* 0x3fd80000ff117424 */ /* 0x000fce00078e00ff */
[----:B------:R-:W1:Y:S01]  /*19a0*/  F2I.S64.F64 R10, R10 ;  /* 0x0000000a000a7311 */ /* 0x000e620000301900 */
[----:B0-----:R-:W-:-:S08]  /*19b0*/  DFMA R8, R8, -0.5, R2 ;  /* 0xbfe000000808782b */ /* 0x001fd00000000002 */
[----:B------:R-:W-:Y:S01]  /*19c0*/  DMUL R12, R8, UR6 ;  /* 0x00000006080c7c28 */ /* 0x000fe20008000000 */
[----:B------:R-:W-:Y:S01]  /*19d0*/  UMOV UR6, 0x54442d18 ;  /* 0x54442d1800067882 */ /* 0x000fe20000000000 */
[----:B------:R-:W-:Y:S01]  /*19e0*/  UMOV UR7, 0x400921fb ;  /* 0x400921fb00077882 */ /* 0x000fe20000000000 */
[----:B-1----:R-:W-:-:S05]  /*19f0*/  LOP3.LUT P1, RZ, R10, 0x2, RZ, 0xc0, !PT ;  /* 0x000000020aff7812 */ /* 0x002fca000782c0ff */
[----:B------:R-:W-:Y:S01]  /*1a00*/  DFMA R12, R8, UR6, R12 ;  /* 0x00000006080c7c2b */ /* 0x000fe2000800000c */
[----:B------:R-:W-:Y:S01]  /*1a10*/  UMOV UR6, 0x20fd8164 ;  /* 0x20fd816400067882 */ /* 0x000fe20000000000 */
[----:B------:R-:W-:Y:S01]  /*1a20*/  UMOV UR7, 0x3da8ff83 ;  /* 0x3da8ff8300077882 */ /* 0x000fe20000000000 */
[----:B------:R-:W0:Y:S01]  /*1a30*/  MUFU.RSQ64H R9, R7 ;  /* 0x0000000700097308 */ /* 0x000e220000001c00 */
[----:B------:R-:W-:-:S04]  /*1a40*/  VIADD R8, R7, 0xfcb00000 ;  /* 0xfcb0000007087836 */ /* 0x000fc80000000000 */
[----:B------:R-:W-:-:S08]  /*1a50*/  DMUL R14, R12, R12 ;  /* 0x0000000c0c0e7228 */ /* 0x000fd00000000000 */
[C---:B------:R-:W-:Y:S01]  /*1a60*/  DFMA R20, R14.reuse, -UR6, R20 ;  /* 0x800000060e147c2b */ /* 0x040fe20008000014 */
[----:B------:R-:W-:Y:S01]  /*1a70*/  UMOV UR6, 0x8e06e6d9 ;  /* 0x8e06e6d900067882 */ /* 0x000fe20000000000 */
[----:B------:R-:W-:Y:S01]  /*1a80*/  DFMA R22, R14, UR8, -R22 ;  /* 0x000000080e167c2b */ /* 0x000fe20008000816 */
[----:B------:R-:W-:Y:S01]  /*1a90*/  UMOV UR7, 0x3e927e4f ;  /* 0x3e927e4f00077882 */ /* 0x000fe20000000000 */
[----:B0-----:R-:W-:Y:S01]  /*1aa0*/  DMUL R18, R8, R8 ;  /* 0x0000000808127228 */ /* 0x001fe20000000000 */
[----:B------:R-:W-:Y:S01]  /*1ab0*/  UMOV UR8, 0x19db62a1 ;  /* 0x19db62a100087882 */ /* 0x000fe20000000000 */
[----:B------:R-:W-:Y:S02]  /*1ac0*/  UMOV UR9, 0x3f2a01a0 ;  /* 0x3f2a01a000097882 */ /* 0x000fe40000000000 */
[----:B------:R-:W-:Y:S01]  /*1ad0*/  DFMA R20, R14, R20, -UR6 ;  /* 0x800000060e147e2b */ /* 0x000fe20008000014 */
[----:B------:R-:W-:Y:S01]  /*1ae0*/  UMOV UR6, 0x69ace392 ;  /* 0x69ace39200067882 */ /* 0x000fe20000000000 */
[----:B------:R-:W-:-:S02]  /*1af0*/  UMOV UR7, 0x3ec71de3 ;  /* 0x3ec71de300077882 */ /* 0x000fc40000000000 */
[----:B------:R-:W-:Y:S01]  /*1b00*/  DFMA R22, R14, R22, UR6 ;  /* 0x000000060e167e2b */ /* 0x000fe20008000016 */
[----:B------:R-:W-:Y:S01]  /*1b10*/  UMOV UR6, 0x19ddbce9 ;  /* 0x19ddbce900067882 */ /* 0x000fe20000000000 */
[----:B------:R-:W-:Y:S01]  /*1b20*/  UMOV UR7, 0x3efa01a0 ;  /* 0x3efa01a000077882 */ /* 0x000fe20000000000 */
[----:B------:R-:W-:Y:S02]  /*1b30*/  DFMA R18, R6, -R18, 1 ;  /* 0x3ff000000612742b */ /* 0x000fe40000000812 */
[C---:B------:R-:W-:Y:S01]  /*1b40*/  DFMA R20, R14.reuse, R20, UR6 ;  /* 0x000000060e147e2b */ /* 0x040fe20008000014 */
[----:B------:R-:W-:Y:S01]  /*1b50*/  UMOV UR6, 0x16c15d47 ;  /* 0x16c15d4700067882 */ /* 0x000fe20000000000 */
[----:B------:R-:W-:Y:S01]  /*1b60*/  UMOV UR7, 0x3f56c16c ;  /* 0x3f56c16c00077882 */ /* 0x000fe20000000000 */
[----:B------:R-:W-:Y:S01]  /*1b70*/  DFMA R22, R14, R22, -UR8 ;  /* 0x800000080e167e2b */ /* 0x000fe20008000016 */
[----:B------:R-:W-:Y:S01]  /*1b80*/  UMOV UR8, 0x11110818 ;  /* 0x1111081800087882 */ /* 0x000fe20000000000 */
[----:B------:R-:W-:Y:S01]  /*1b90*/  UMOV UR9, 0x3f811111 ;  /* 0x3f81111100097882 */ /* 0x000fe20000000000 */
[----:B------:R-:W-:-:S02]  /*1ba0*/  DFMA R16, R18, R16, 0.5 ;  /* 0x3fe000001210742b */ /* 0x000fc40000000010 */
[C---:B------:R-:W-:Y:S01]  /*1bb0*/  DFMA R20, R14.reuse, R20, -UR6 ;  /* 0x800000060e147e2b */ /* 0x040fe20008000014 */
[----:B------:R-:W-:Y:S01]  /*1bc0*/  UMOV UR6, 0x55555551 ;  /* 0x5555555100067882 */ /* 0x000fe20000000000 */
[----:B------:R-:W-:Y:S01]  /*1bd0*/  UMOV UR7, 0x3fa55555 ;  /* 0x3fa5555500077882 */ /* 0x000fe20000000000 */
[----:B------:R-:W-:Y:S01]  /*1be0*/  DFMA R22, R14, R22, UR8 ;  /* 0x000000080e167e2b */ /* 0x000fe20008000016 */
[----:B------:R-:W-:Y:S01]  /*1bf0*/  UMOV UR8, 0x55555554 ;  /* 0x5555555400087882 */ /* 0x000fe20000000000 */
[----:B------:R-:W-:Y:S01]  /*1c00*/  UMOV UR9, 0x3fc55555 ;  /* 0x3fc5555500097882 */ /* 0x000fe20000000000 */
[----:B------:R-:W-:Y:S02]  /*1c10*/  DMUL R18, R8, R18 ;  /* 0x0000001208127228 */ /* 0x000fe40000000000 */
[----:B------:R-:W-:-:S03]  /*1c20*/  DFMA R20, R14, R20, UR6 ;  /* 0x000000060e147e2b */ /* 0x000fc60008000014 */
[----:B------:R-:W-:-:S03]  /*1c30*/  DFMA R22, R14, R22, -UR8 ;  /* 0x800000080e167e2b */ /* 0x000fc60008000016 */
[----:B------:R-:W-:Y:S02]  /*1c40*/  DFMA R16, R16, R18, R8 ;  /* 0x000000121010722b */ /* 0x000fe40000000008 */
[----:B------:R-:W-:-:S03]  /*1c50*/  DFMA R20, R14, R20, -0.5 ;  /* 0xbfe000000e14742b */ /* 0x000fc60000000014 */
[----:B------:R-:W-:-:S05]  /*1c60*/  DFMA R18, R14, R22, RZ ;  /* 0x000000160e12722b */ /* 0x000fca00000000ff */
[----:B------:R-:W-:Y:S01]  /*1c70*/  DFMA R14, R14, R20, 1 ;  /* 0x3ff000000e0e742b */ /* 0x000fe20000000014 */
[----:B------:R-:W-:Y:S01]  /*1c80*/  VIADD R23, R17, 0xfff00000 ;  /* 0xfff0000011177836 */ /* 0x000fe20000000000 */
[----:B------:R-:W-:Y:S01]  /*1c90*/  LOP3.LUT R20, R10, 0x1, RZ, 0xc0, !PT ;  /* 0x000000010a147812 */ /* 0x000fe200078ec0ff */
[----:B------:R-:W-:Y:S01]  /*1ca0*/  DFMA R18, R12, R18, R12 ;  /* 0x000000120c12722b */ /* 0x000fe2000000000c */
[----:B------:R-:W-:Y:S01]  /*1cb0*/  IMAD.MOV.U32 R22, RZ, RZ, R16 ;  /* 0x000000ffff167224 */ /* 0x000fe200078e0010 */
[----:B------:R-:W-:Y:S01]  /*1cc0*/  DMUL R12, R6, R16 ;  /* 0x00000010060c7228 */ /* 0x000fe20000000000 */
[----:B------:R-:W-:-:S04]  /*1cd0*/  ISETP.NE.U32.AND P0, PT, R20, 0x1, PT ;  /* 0x000000011400780c */ /* 0x000fc80003f05070 */
[----:B------:R-:W-:-:S03]  /*1ce0*/  ISETP.NE.U32.AND.EX P0, PT, RZ, RZ, PT, P0 ;  /* 0x000000ffff00720c */ /* 0x000fc60003f05100 */
[----:B------:R-:W-:Y:S01]  /*1cf0*/  LOP3.LUT R27, R19, 0x80000000, RZ, 0x3c, !PT ;  /* 0x80000000131b7812 */ /* 0x000fe200078e3cff */
[----:B------:R-:W-:Y:S01]  /*1d00*/  DFMA R20, R12, -R12, R6 ;  /* 0x8000000c0c14722b */ /* 0x000fe20000000006 */
[----:B------:R-:W-:Y:S02]  /*1d10*/  FSEL R10, R14, R18, !P0 ;  /* 0x000000120e0a7208 */ /* 0x000fe40004000000 */
[----:B------:R-:W-:Y:S02]  /*1d20*/  FSEL R11, R15, R19, !P0 ;  /* 0x000000130f0b7208 */ /* 0x000fe40004000000 */
[----:B------:R-:W-:Y:S02]  /*1d30*/  FSEL R18, R18, R14, !P0 ;  /* 0x0000000e12127208 */ /* 0x000fe40004000000 */
[----:B------:R-:W-:Y:S01]  /*1d40*/  FSEL R19, R27, R15, !P0 ;  /* 0x0000000f1b137208 */ /* 0x000fe20004000000 */
[----:B------:R-:W-:Y:S01]  /*1d50*/  DFMA R14, R20, R22, R12 ;  /* 0x00000016140e722b */ /* 0x000fe2000000000c */
[----:B------:R-:W-:-:S02]  /*1d60*/  ISETP.GE.U32.AND P0, PT, R8, 0x7ca00000, PT ;  /* 0x7ca000000800780c */ /* 0x000fc40003f06070 */
[----:B------:R-:W-:Y:S02]  /*1d70*/  @P1 LOP3.LUT R27, R11, 0x80000000, RZ, 0x3c, !PT ;  /* 0x800000000b1b1812 */ /* 0x000fe400078e3cff */
[----:B------:R-:W-:-:S03]  /*1d80*/  @P1 LOP3.LUT R29, R19, 0x80000000, RZ, 0x3c, !PT ;  /* 0x80000000131d1812 */ /* 0x000fc600078e3cff */
[----:B------:R-:W-:Y:S02]  /*1d90*/  @P1 IMAD.MOV.U32 R11, RZ, RZ, R27 ;  /* 0x000000ffff0b1224 */ /* 0x000fe400078e001b */
[----:B------:R-:W-:-:S04]  /*1da0*/  @P1 IMAD.MOV.U32 R19, RZ, RZ, R29 ;  /* 0x000000ffff131224 */ /* 0x000fc800078e001d */
[----:B------:R-:W-:Y:S05]  /*1db0*/  @!P0 BRA `(.L_x_12) ;  /* 0x0000000000108947 */ /* 0x000fea0003800000 */
[----:B------:R-:W-:-:S07]  /*1dc0*/  MOV R14, 0x1de0 ;  /* 0x00001de0000e7802 */ /* 0x000fce0000000f00 */
[----:B-----5:R-:W-:Y:S05]  /*1dd0*/  CALL.REL.NOINC `($__internal_1_$__cuda_sm20_dsqrt_rn_f64_mediumpath_v1) ;  /* 0x0000000800247944 */ /* 0x020fea0003c00000 */
[----:B------:R-:W-:Y:S02]  /*1de0*/  IMAD.MOV.U32 R14, RZ, RZ, R8 ;  /* 0x000000ffff0e7224 */ /* 0x000fe400078e0008 */
[----:B------:R-:W-:-:S07]  /*1df0*/  IMAD.MOV.U32 R15, RZ, RZ, R9 ;  /* 0x000000ffff0f7224 */ /* 0x000fce00078e0009 */
.L_x_12:
[----:B------:R-:W-:Y:S05]  /*1e00*/  BSYNC.RECONVERGENT B0 ;  /* 0x0000000000007941 */ /* 0x000fea0003800200 */
.L_x_11:
[----:B------:R-:W0:Y:S01]  /*1e10*/  LDCU UR8, c[0x0][0x3a4] ;  /* 0x00007480ff0877ac */ /* 0x000e220008000800 */
[----:B------:R-:W1:Y:S01]  /*1e20*/  LDC.64 R6, c[0x0][0x3a0] ;  /* 0x0000e800ff067b82 */ /* 0x000e620000000a00 */
[----:B------:R-:W2:Y:S01]  /*1e30*/  FRND.F64.TRUNC R12, R2 ;  /* 0x00000002000c7313 */ /* 0x000ea2000030d800 */
[----:B------:R-:W-:Y:S01]  /*1e40*/  IMAD.MOV.U32 R8, RZ, RZ, 0x1 ;  /* 0x00000001ff087424 */ /* 0x000fe200078e00ff */
[----:B------:R-:W-:Y:S01]  /*1e50*/  DMUL R16, RZ, R2 ;  /* 0x00000002ff107228 */ /* 0x000fe20000000000 */
[----:B------:R-:W3:Y:S01]  /*1e60*/  LDCU.64 UR6, c[0x0][0x398] ;  /* 0x00007300ff0677ac */ /* 0x000ee20008000a00 */
[----:B------:R-:W-:Y:S01]  /*1e70*/  DADD R18, RZ, R18 ;  /* 0x00000000ff127229 */ /* 0x000fe20000000012 */
[----:B------:R-:W-:Y:S07]  /*1e80*/  BSSY.RECONVERGENT B0, `(.L_x_13) ;  /* 0x000001e000007945 */ /* 0x000fee0003800200 */
[----:B------:R-:W-:-:S02]  /*1e90*/  DMUL R18, R18, R14 ;  /* 0x0000000e12127228 */ /* 0x000fc40000000000 */
[----:B--2---:R-:W-:Y:S01]  /*1ea0*/  DSETP.NEU.AND P0, PT, R2, R12, PT ;  /* 0x0000000c0200722a */ /* 0x004fe20003f0d000 */
[----:B0-----:R-:W1:Y:S01]  /*1eb0*/  MUFU.RCP64H R9, UR8 ;  /* 0x0000000800097d08 */ /* 0x001e620008001800 */
[----:B------:R-:W-:Y:S02]  /*1ec0*/  IMAD.MOV.U32 R12, RZ, RZ, 0x3ff00000 ;  /* 0x3ff00000ff0c7424 */ /* 0x000fe400078e00ff */
[----:B------:R-:W-:Y:S01]  /*1ed0*/  IMAD.MOV.U32 R13, RZ, RZ, 0x1 ;  /* 0x00000001ff0d7424 */ /* 0x000fe200078e00ff */
[----:B------:R0:W-:Y:S01]  /*1ee0*/  STG.E.64 desc[UR4][R4.64+0x28], R18 ;  /* 0x0000281204007986 */ /* 0x0001e2000c101b04 */
[----:B------:R-:W-:Y:S02]  /*1ef0*/  FSEL R10, R16, R10, !P0 ;  /* 0x0000000a100a7208 */ /* 0x000fe40004000000 */
[----:B------:R-:W-:Y:S01]  /*1f00*/  FSEL R11, R17, R11, !P0 ;  /* 0x0000000b110b7208 */ /* 0x000fe20004000000 */
[----:B------:R0:W-:Y:S01]  /*1f10*/  STG.E desc[UR4][R4.64+0x1c], R13 ;  /* 0x00001c0d04007986 */ /* 0x0001e2000c101904 */
[----:B-----5:R-:W-:-:S04]  /*1f20*/  LOP3.LUT P0, RZ, R25, R24, RZ, 0xc0, !PT ;  /* 0x0000001819ff7212 */ /* 0x020fc8000780c0ff */
[----:B------:R-:W-:Y:S02]  /*1f30*/  DMUL R2, R14, R10 ;  /* 0x0000000a0e027228 */ /* 0x000fe40000000000 */
[----:B-1----:R-:W-:-:S08]  /*1f40*/  DFMA R20, R8, -R6, 1 ;  /* 0x3ff000000814742b */ /* 0x002fd00000000806 */
[----:B------:R-:W-:-:S08]  /*1f50*/  DFMA R20, R20, R20, R20 ;  /* 0x000000141414722b */ /* 0x000fd00000000014 */
[----:B------:R-:W-:Y:S01]  /*1f60*/  DFMA R20, R8, R20, R8 ;  /* 0x000000140814722b */ /* 0x000fe20000000008 */
[----:B------:R-:W-:Y:S01]  /*1f70*/  FSEL R9, R12, -1.875, !P0 ;  /* 0xbff000000c097808 */ /* 0x000fe20004000000 */
[----:B------:R-:W-:-:S06]  /*1f80*/  IMAD.MOV.U32 R8, RZ, RZ, RZ ;  /* 0x000000ffff087224 */ /* 0x000fcc00078e00ff */
[----:B------:R-:W-:Y:S02]  /*1f90*/  DFMA R10, R20, -R6, 1 ;  /* 0x3ff00000140a742b */ /* 0x000fe40000000806 */
[----:B---3--:R-:W-:-:S06]  /*1fa0*/  DFMA R2, R2, UR6, R8 ;  /* 0x0000000602027c2b */ /* 0x008fcc0008000008 */
[----:B------:R-:W-:Y:S02]  /*1fb0*/  DFMA R10, R20, R10, R20 ;  /* 0x0000000a140a722b */ /* 0x000fe40000000014 */
[----:B------:R-:W-:-:S08]  /*1fc0*/  DADD R8, R2, R2 ;  /* 0x0000000002087229 */ /* 0x000fd00000000002 */
[----:B------:R-:W-:Y:S02]  /*1fd0*/  DMUL R2, R8, R10 ;  /* 0x0000000a08027228 */ /* 0x000fe40000000000 */
[----:B------:R-:W-:-:S06]  /*1fe0*/  FSETP.GEU.AND P1, PT, |R9|, 6.5827683646048100446e-37, PT ;  /* 0x036000000900780b */ /* 0x000fcc0003f2e200 */
[----:B------:R-:W-:-:S08]  /*1ff0*/  DFMA R6, R2, -R6, R8 ;  /* 0x800000060206722b */ /* 0x000fd00000000008 */
[----:B------:R-:W-:-:S10]  /*2000*/  DFMA R2, R10, R6, R2 ;  /* 0x000000060a02722b */ /* 0x000fd40000000002 */
[----:B------:R-:W-:-:S05]  /*2010*/  FFMA R6, RZ, UR8, R3 ;  /* 0x00000008ff067c23 */ /* 0x000fca0008000003 */
[----:B------:R-:W-:-:S13]  /*2020*/  FSETP.GT.AND P0, PT, |R6|, 1.469367938527859385e-39, PT ;  /* 0x001000000600780b */ /* 0x000fda0003f04200 */
[----:B0-----:R-:W-:Y:S05]  /*2030*/  @P0 BRA P1, `(.L_x_14) ;  /* 0x0000000000080947 */ /* 0x001fea0000800000 */
[----:B------:R-:W-:-:S07]  /*2040*/  MOV R10, 0x2060 ;  /* 0x00002060000a7802 */ /* 0x000fce0000000f00 */
[----:B------:R-:W-:Y:S05]  /*2050*/  CALL.REL.NOINC `($__internal_0_$__cuda_sm20_div_rn_f64_full) ;  /* 0x00000000001c7944 */ /* 0x000fea0003c00000 */
.L_x_14:
[----:B------:R-:W-:Y:S05]  /*2060*/  BSYNC.RECONVERGENT B0 ;  /* 0x0000000000007941 */ /* 0x000fea0003800200 */
.L_x_13:
[----:B------:R-:W0:Y:S01]  /*2070*/  LDCU.64 UR6, c[0x0][0x388] ;  /* 0x00007100ff0677ac */ /* 0x000e220008000a00 */
[----:B------:R-:W-:Y:S02]  /*2080*/  SHF.R.S32.HI R5, RZ, 0x1f, R0 ;  /* 0x0000001fff057819 */ /* 0x000fe40000011400 */
[----:B0-----:R-:W-:-:S04]  /*2090*/  LEA R4, P0, R0, UR6, 0x3 ;  /* 0x0000000600047c11 */ /* 0x001fc8000f8018ff */
[----:B------:R-:W-:-:S05]  /*20a0*/  LEA.HI.X R5, R0, UR7, R5, 0x3, P0 ;  /* 0x0000000700057c11 */ /* 0x000fca00080f1c05 */
[----:B------:R-:W-:Y:S01]  /*20b0*/  STG.E.64 desc[UR4][R4.64], R2 ;  /* 0x0000000204007986 */ /* 0x000fe2000c101b04 */
[----:B------:R-:W-:Y:S05]  /*20c0*/  EXIT ;  /* 0x000000000000794d */ /* 0x000fea0003800000 */
        .weak           $__internal_0_$__cuda_sm20_div_rn_f64_full
        .type           $__internal_0_$__cuda_sm20_div_rn_f64_full,@function
        .size           $__internal_0_$__cuda_sm20_div_rn_f64_full,($__internal_1_$__cuda_sm20_dsqrt_rn_f64_mediumpath_v1 - $__internal_0_$__cuda_sm20_div_rn_f64_full)
$__internal_0_$__cuda_sm20_div_rn_f64_full:
[----:B------:R-:W0:Y:S01]  /*20d0*/  LDC.64 R2, c[0x0][0x3a0] ;  /* 0x0000e800ff027b82 */ /* 0x000e220000000a00 */
[C---:B------:R-:W-:Y:S01]  /*20e0*/  FSETP.GEU.AND P2, PT, |R9|.reuse, 1.469367938527859385e-39, PT ;  /* 0x001000000900780b */ /* 0x040fe20003f4e200 */
[----:B------:R-:W-:Y:S01]  /*20f0*/  BSSY.RECONVERGENT B1, `(.L_x_15) ;  /* 0x0000053000017945 */ /* 0x000fe20003800200 */
[----:B------:R-:W-:-:S05]  /*2100*/  LOP3.LUT R11, R9, 0x7ff00000, RZ, 0xc0, !PT ;  /* 0x7ff00000090b7812 */ /* 0x000fca00078ec0ff */
[----:B------:R-:W-:Y:S01]  /*2110*/  IMAD.MOV.U32 R21, RZ, RZ, R11 ;  /* 0x000000ffff157224 */ /* 0x000fe200078e000b */
[C---:B0-----:R-:W-:Y:S02]  /*2120*/  FSETP.GEU.AND P0, PT, |R3|.reuse, 1.469367938527859385e-39, PT ;  /* 0x001000000300780b */ /* 0x041fe40003f0e200 */
[----:B------:R-:W-:-:S04]  /*2130*/  LOP3.LUT R4, R3, 0x800fffff, RZ, 0xc0, !PT ;  /* 0x800fffff03047812 */ /* 0x000fc800078ec0ff */
[----:B------:R-:W-:Y:S01]  /*2140*/  LOP3.LUT R5, R4, 0x3ff00000, RZ, 0xfc, !PT ;  /* 0x3ff0000004057812 */ /* 0x000fe200078efcff */
[----:B------:R-:W-:-:S06]  /*2150*/  IMAD.MOV.U32 R4, RZ, RZ, R2 ;  /* 0x000000ffff047224 */ /* 0x000fcc00078e0002 */
[----:B------:R-:W0:Y:S02]  /*2160*/  @!P0 LDC.64 R6, c[0x0][0x3a0] ;  /* 0x0000e800ff068b82 */ /* 0x000e240000000a00 */
[----:B0-----:R-:W-:Y:S01]  /*2170*/  @!P0 DMUL R4, R6, 8.98846567431157953865e+307 ;  /* 0x7fe0000006048828 */ /* 0x001fe20000000000 */
[----:B------:R-:W-:-:S05]  /*2180*/  IMAD.MOV.U32 R6, RZ, RZ, 0x1 ;  /* 0x00000001ff067424 */ /* 0x000fca00078e00ff */
[----:B------:R-:W0:Y:S02]  /*2190*/  MUFU.RCP64H R7, R5 ;  /* 0x0000000500077308 */ /* 0x000e240000001800 */
[----:B0-----:R-:W-:-:S08]  /*21a0*/  DFMA R12, R6, -R4, 1 ;  /* 0x3ff00000060c742b */ /* 0x001fd00000000804 */
[----:B------:R-:W-:Y:S01]  /*21b0*/  DFMA R14, R12, R12, R12 ;  /* 0x0000000c0c0e722b */ /* 0x000fe2000000000c */
[----:B------:R-:W-:Y:S01]  /*21c0*/  LOP3.LUT R12, R3, 0x7ff00000, RZ, 0xc0, !PT ;  /* 0x7ff00000030c7812 */ /* 0x000fe200078ec0ff */
[----:B------:R-:W-:-:S03]  /*21d0*/  IMAD.MOV.U32 R13, RZ, RZ, 0x1ca00000 ;  /* 0x1ca00000ff0d7424 */ /* 0x000fc600078e00ff */
[----:B------:R-:W-:Y:S01]  /*21e0*/  ISETP.GE.U32.AND P1, PT, R11, R12, PT ;  /* 0x0000000c0b00720c */ /* 0x000fe20003f26070 */
[----:B------:R-:W-:Y:S02]  /*21f0*/  IMAD.MOV.U32 R20, RZ, RZ, R12 ;  /* 0x000000ffff147224 */ /* 0x000fe400078e000c */
[----:B------:R-:W-:Y:S01]  /*2200*/  DFMA R16, R6, R14, R6 ;  /* 0x0000000e0610722b */ /* 0x000fe20000000006 */
[----:B------:R-:W-:Y:S01]  /*2210*/  @!P0 LOP3.LUT R20, R5, 0x7ff00000, RZ, 0xc0, !PT ;  /* 0x7ff0000005148812 */ /* 0x000fe200078ec0ff */
[----:B------:R-:W-:Y:S01]  /*2220*/  IMAD.MOV.U32 R6, RZ, RZ, R8 ;  /* 0x000000ffff067224 */ /* 0x000fe200078e0008 */
[----:B------:R-:W-:-:S03]  /*2230*/  SEL R13, R13, 0x63400000, !P1 ;  /* 0x634000000d0d7807 */ /* 0x000fc60004800000 */
[----:B------:R-:W-:Y:S01]  /*2240*/  VIADD R23, R20, 0xffffffff ;  /* 0xffffffff14177836 */ /* 0x000fe20000000000 */
[C-C-:B------:R-:W-:Y:S01]  /*2250*/  @!P2 LOP3.LUT R14, R13.reuse, 0x80000000, R9.reuse, 0xf8, !PT ;  /* 0x800000000d0ea812 */ /* 0x140fe200078ef809 */
[----:B------:R-:W-:Y:S01]  /*2260*/  DFMA R18, R16, -R4, 1 ;  /* 0x3ff000001012742b */ /* 0x000fe20000000804 */
[----:B------:R-:W-:Y:S02]  /*2270*/  LOP3.LUT R7, R13, 0x800fffff, R9, 0xf8, !PT ;  /* 0x800fffff0d077812 */ /* 0x000fe400078ef809 */
[----:B------:R-:W-:Y:S01]  /*2280*/  @!P2 LOP3.LUT R15, R14, 0x100000, RZ, 0xfc, !PT ;  /* 0x001000000e0fa812 */ /* 0x000fe200078efcff */
[----:B------:R-:W-:-:S06]  /*2290*/  @!P2 IMAD.MOV.U32 R14, RZ, RZ, RZ ;  /* 0x000000ffff0ea224 */ /* 0x000fcc00078e00ff */
[----:B------:R-:W-:Y:S02]  /*22a0*/  @!P2 DFMA R6, R6, 2, -R14 ;  /* 0x400000000606a82b */ /* 0x000fe4000000080e */
[----:B------:R-:W-:-:S08]  /*22b0*/  DFMA R14, R16, R18, R16 ;  /* 0x00000012100e722b */ /* 0x000fd00000000010 */
[----:B------:R-:W-:Y:S01]  /*22c0*/  @!P2 LOP3.LUT R21, R7, 0x7ff00000, RZ, 0xc0, !PT ;  /* 0x7ff000000715a812 */ /* 0x000fe200078ec0ff */
[----:B------:R-:W-:-:S04]  /*22d0*/  DMUL R16, R14, R6 ;  /* 0x000000060e107228 */ /* 0x000fc80000000000 */
[----:B------:R-:W-:-:S04]  /*22e0*/  VIADD R22, R21, 0xffffffff ;  /* 0xffffffff15167836 */ /* 0x000fc80000000000 */
[----:B------:R-:W-:Y:S01]  /*22f0*/  DFMA R18, R16, -R4, R6 ;  /* 0x800000041012722b */ /* 0x000fe20000000006 */
[----:B------:R-:W-:-:S04]  /*2300*/  ISETP.GT.U32.AND P0, PT, R22, 0x7feffffe, PT ;  /* 0x7feffffe1600780c */ /* 0x000fc80003f04070 */
[----:B------:R-:W-:-:S03]  /*2310*/  ISETP.GT.U32.OR P0, PT, R23, 0x7feffffe, P0 ;  /* 0x7feffffe1700780c */ /* 0x000fc60000704470 */
[----:B------:R-:W-:-:S10]  /*2320*/  DFMA R14, R14, R18, R16 ;  /* 0x000000120e0e722b */ /* 0x000fd40000000010 */
[----:B------:R-:W-:Y:S05]  /*2330*/  @P0 BRA `(.L_x_16) ;  /* 0x0000000000600947 */ /* 0x000fea0003800000 */
[----:B------:R-:W-:Y:S01]  /*2340*/  VIADDMNMX R11, R11, -R12, 0xb9600000, !PT ;  /* 0xb96000000b0b7446 */ /* 0x000fe2000780090c */
[----:B------:R-:W-:-:S03]  /*2350*/  IMAD.MOV.U32 R8, RZ, RZ, RZ ;  /* 0x000000ffff087224 */ /* 0x000fc600078e00ff */
[----:B------:R-:W-:-:S05]  /*2360*/  VIMNMX R2, PT, PT, R11, 0x46a00000, PT ;  /* 0x46a000000b027848 */ /* 0x000fca0003fe0100 */
[----:B------:R-:W-:-:S04]  /*2370*/  IMAD.IADD R11, R2, 0x1, -R13 ;  /* 0x00000001020b7824 */ /* 0x000fc800078e0a0d */
[----:B------:R-:W-:-:S06]  /*2380*/  VIADD R9, R11, 0x7fe00000 ;  /* 0x7fe000000b097836 */ /* 0x000fcc0000000000 */
[----:B------:R-:W-:-:S10]  /*2390*/  DMUL R12, R14, R8 ;  /* 0x000000080e0c7228 */ /* 0x000fd40000000000 */
[----:B------:R-:W-:-:S13]  /*23a0*/  FSETP.GTU.AND P0, PT, |R13|, 1.469367938527859385e-39, PT ;  /* 0x001000000d00780b */ /* 0x000fda0003f0c200 */
[----:B------:R-:W-:Y:S05]  /*23b0*/  @P0 BRA `(.L_x_17) ;  /* 0x0000000000980947 */ /* 0x000fea0003800000 */
[----:B------:R-:W-:Y:S01]  /*23c0*/  DFMA R4, R14, -R4, R6 ;  /* 0x800000040e04722b */ /* 0x000fe20000000006 */
[----:B------:R-:W-:-:S09]  /*23d0*/  IMAD.MOV.U32 R8, RZ, RZ, RZ ;  /* 0x000000ffff087224 */ /* 0x000fd200078e00ff */
[C---:B------:R-:W-:Y:S02]  /*23e0*/  FSETP.NEU.AND P0, PT, R5.reuse, RZ, PT ;  /* 0x000000ff0500720b */ /* 0x040fe40003f0d000 */
[----:B------:R-:W-:-:S04]  /*23f0*/  LOP3.LUT R7, R5, 0x80000000, R3, 0x48, !PT ;  /* 0x8000000005077812 */ /* 0x000fc800078e4803 */
[----:B------:R-:W-:-:S07]  /*2400*/  LOP3.LUT R9, R7, R9, RZ, 0xfc, !PT ;  /* 0x0000000907097212 */ /* 0x000fce00078efcff */
[----:B------:R-:W-:Y:S05]  /*2410*/  @!P0 BRA `(.L_x_17) ;  /* 0x0000000000808947 */ /* 0x000fea0003800000 */
[----:B------:R-:W-:Y:S01]  /*2420*/  IMAD.MOV R3, RZ, RZ, -R11 ;  /* 0x000000ffff037224 */ /* 0x000fe200078e0a0b */
[----:B------:R-:W-:Y:S01]  /*2430*/  DMUL.RP R8, R14, R8 ;  /* 0x000000080e087228 */ /* 0x000fe20000008000 */
[----:B------:R-:W-:-:S06]  /*2440*/  IMAD.MOV.U32 R2, RZ, RZ, RZ ;  /* 0x000000ffff027224 */ /* 0x000fcc00078e00ff */
[----:B------:R-:W-:-:S03]  /*2450*/  DFMA R2, R12, -R2, R14 ;  /* 0x800000020c02722b */ /* 0x000fc6000000000e */
[----:B------:R-:W-:-:S03]  /*2460*/  LOP3.LUT R7, R9, R7, RZ, 0x3c, !PT ;  /* 0x0000000709077212 */ /* 0x000fc600078e3cff */
[----:B------:R-:W-:-:S04]  /*2470*/  IADD3 R2, PT, PT, -R11, -0x43300000, RZ ;  /* 0xbcd000000b027810 */ /* 0x000fc80007ffe1ff */
[----:B------:R-:W-:-:S04]  /*2480*/  FSETP.NEU.AND P0, PT, |R3|, R2, PT ;  /* 0x000000020300720b */ /* 0x000fc80003f0d200 */
[----:B------:R-:W-:Y:S02]  /*2490*/  FSEL R12, R8, R12, !P0 ;  /* 0x0000000c080c7208 */ /* 0x000fe40004000000 */
[----:B------:R-:W-:Y:S01]  /*24a0*/  FSEL R13, R7, R13, !P0 ;  /* 0x0000000d070d7208 */ /* 0x000fe20004000000 */
[----:B------:R-:W-:Y:S06]  /*24b0*/  BRA `(.L_x_17) ;  /* 0x0000000000587947 */ /* 0x000fec0003800000 */
.L_x_16:
[----:B------:R-:W-:-:S14]  /*24c0*/  DSETP.NAN.AND P0, PT, R8, R8, PT ;  /* 0x000000080800722a */ /* 0x000fdc0003f08000 */
[----:B------:R-:W-:Y:S05]  /*24d0*/  @P0 BRA `(.L_x_18) ;  /* 0x0000000000480947 */ /* 0x000fea0003800000 */
[----:B------:R-:W0:Y:S02]  /*24e0*/  LDC.64 R4, c[0x0][0x3a0] ;  /* 0x0000e800ff047b82 */ /* 0x000e240000000a00 */
[----:B0-----:R-:W-:-:S14]  /*24f0*/  DSETP.NAN.AND P0, PT, R4, R4, PT ;  /* 0x000000040400722a */ /* 0x001fdc0003f08000 */
[----:B------:R-:W-:Y:S05]  /*2500*/  @P0 BRA `(.L_x_19) ;  /* 0x0000000000300947 */ /* 0x000fea0003800000 */
[----:B------:R-:W-:Y:S01]  /*2510*/  ISETP.NE.AND P0, PT, R21, R20, PT ;  /* 0x000000141500720c */ /* 0x000fe20003f05270 */
[----:B------:R-:W-:Y:S02]  /*2520*/  IMAD.MOV.U32 R12, RZ, RZ, 0x0 ;  /* 0x00000000ff0c7424 */ /* 0x000fe400078e00ff */
[----:B------:R-:W-:-:S10]  /*2530*/  IMAD.MOV.U32 R13, RZ, RZ, -0x80000 ;  /* 0xfff80000ff0d7424 */ /* 0x000fd400078e00ff */
[----:B------:R-:W-:Y:S05]  /*2540*/  @!P0 BRA `(.L_x_17) ;  /* 0x0000000000348947 */ /* 0x000fea0003800000 */
[----:B------:R-:W-:Y:S02]  /*2550*/  ISETP.NE.AND P0, PT, R21, 0x7ff00000, PT ;  /* 0x7ff000001500780c */ /* 0x000fe40003f05270 */
[----:B------:R-:W-:Y:S02]  /*2560*/  LOP3.LUT R13, R9, 0x80000000, R3, 0x48, !PT ;  /* 0x80000000090d7812 */ /* 0x000fe400078e4803 */
[----:B------:R-:W-:-:S13]  /*2570*/  ISETP.EQ.OR P0, PT, R20, RZ, !P0 ;  /* 0x000000ff1400720c */ /* 0x000fda0004702670 */
[----:B------:R-:W-:Y:S01]  /*2580*/  @P0 LOP3.LUT R2, R13, 0x7ff00000, RZ, 0xfc, !PT ;  /* 0x7ff000000d020812 */ /* 0x000fe200078efcff */
[----:B------:R-:W-:Y:S02]  /*2590*/  @!P0 IMAD.MOV.U32 R12, RZ, RZ, RZ ;  /* 0x000000ffff0c8224 */ /* 0x000fe400078e00ff */
[----:B------:R-:W-:Y:S02]  /*25a0*/  @P0 IMAD.MOV.U32 R12, RZ, RZ, RZ ;  /* 0x000000ffff0c0224 */ /* 0x000fe400078e00ff */
[----:B------:R-:W-:Y:S01]  /*25b0*/  @P0 IMAD.MOV.U32 R13, RZ, RZ, R2 ;  /* 0x000000ffff0d0224 */ /* 0x000fe200078e0002 */
[----:B------:R-:W-:Y:S06]  /*25c0*/  BRA `(.L_x_17) ;  /* 0x0000000000147947 */ /* 0x000fec0003800000 */
.L_x_19:
[----:B------:R-:W-:Y:S01]  /*25d0*/  LOP3.LUT R13, R3, 0x80000, RZ, 0xfc, !PT ;  /* 0x00080000030d7812 */ /* 0x000fe200078efcff */
[----:B------:R-:W-:Y:S01]  /*25e0*/  IMAD.MOV.U32 R12, RZ, RZ, R2 ;  /* 0x000000ffff0c7224 */ /* 0x000fe200078e0002 */
[----:B------:R-:W-:Y:S06]  /*25f0*/  BRA `(.L_x_17) ;  /* 0x0000000000087947 */ /* 0x000fec0003800000 */
.L_x_18:
[----:B------:R-:W-:Y:S01]  /*2600*/  LOP3.LUT R13, R9, 0x80000, RZ, 0xfc, !PT ;  /* 0x00080000090d7812 */ /* 0x000fe200078efcff */
[----:B------:R-:W-:-:S07]  /*2610*/  IMAD.MOV.U32 R12, RZ, RZ, R8 ;  /* 0x000000ffff0c7224 */ /* 0x000fce00078e0008 */
.L_x_17:
[----:B------:R-:W-:Y:S05]  /*2620*/  BSYNC.RECONVERGENT B1 ;  /* 0x0000000000017941 */ /* 0x000fea0003800200 */
.L_x_15:
[----:B------:R-:W-:Y:S02]  /*2630*/  IMAD.MOV.U32 R11, RZ, RZ, 0x0 ;  /* 0x00000000ff0b7424 */ /* 0x000fe400078e00ff */
[----:B------:R-:W-:Y:S02]  /*2640*/  IMAD.MOV.U32 R2, RZ, RZ, R12 ;  /* 0x000000ffff027224 */ /* 0x000fe400078e000c */
[----:B------:R-:W-:Y:S01]  /*2650*/  IMAD.MOV.U32 R3, RZ, RZ, R13 ;  /* 0x000000ffff037224 */ /* 0x000fe200078e000d */
[----:B------:R-:W-:Y:S06]  /*2660*/  RET.REL.NODEC R10 `(_Z25channel_simulation_kernelPhPdiddP17curandStateXORWOW) ;  /* 0xffffffd80a647950 */ /* 0x000fec0003c3ffff */
        .weak           $__internal_1_$__cuda_sm20_dsqrt_rn_f64_mediumpath_v1
        .type           $__internal_1_$__cuda_sm20_dsqrt_rn_f64_mediumpath_v1,@function
        .size           $__internal_1_$__cuda_sm20_dsqrt_rn_f64_mediumpath_v1,(.L_x_26 - $__internal_1_$__cuda_sm20_dsqrt_rn_f64_mediumpath_v1)
$__internal_1_$__cuda_sm20_dsqrt_rn_f64_mediumpath_v1:
[----:B------:R-:W-:Y:S01]  /*2670*/  ISETP.GE.U32.AND P0, PT, R8, -0x3400000, PT ;  /* 0xfcc000000800780c */ /* 0x000fe20003f06070 */
[----:B------:R-:W-:Y:S01]  /*2680*/  BSSY.RECONVERGENT B1, `(.L_x_20) ;  /* 0x0000024000017945 */ /* 0x000fe20003800200 */
[----:B------:R-:W-:-:S11]  /*2690*/  IMAD.MOV.U32 R17, RZ, RZ, R23 ;  /* 0x000000ffff117224 */ /* 0x000fd600078e0017 */
[----:B------:R-:W-:Y:S05]  /*26a0*/  @!P0 BRA `(.L_x_21) ;  /* 0x0000000000208947 */ /* 0x000fea0003800000 */
[----:B------:R-:W-:-:S10]  /*26b0*/  DFMA.RM R16, R20, R16, R12 ;  /* 0x000000101410722b */ /* 0x000fd4000000400c */
[----:B------:R-:W-:-:S05]  /*26c0*/  IADD3 R8, P0, PT, R16, 0x1, RZ ;  /* 0x0000000110087810 */ /* 0x000fca0007f1e0ff */
[----:B------:R-:W-:-:S06]  /*26d0*/  IMAD.X R9, RZ, RZ, R17, P0 ;  /* 0x000000ffff097224 */ /* 0x000fcc00000e0611 */
[----:B------:R-:W-:-:S08]  /*26e0*/  DFMA.RP R6, -R16, R8, R6 ;  /* 0x000000081006722b */ /* 0x000fd00000008106 */
[----:B------:R-:W-:-:S06]  /*26f0*/  DSETP.GT.AND P0, PT, R6, RZ, PT ;  /* 0x000000ff0600722a */ /* 0x000fcc0003f04000 */
[----:B------:R-:W-:Y:S02]  /*2700*/  FSEL R8, R8, R16, P0 ;  /* 0x0000001008087208 */ /* 0x000fe40000000000 */
[----:B------:R-:W-:Y:S01]  /*2710*/  FSEL R9, R9, R17, P0 ;  /* 0x0000001109097208 */ /* 0x000fe20000000000 */
[----:B------:R-:W-:Y:S06]  /*2720*/  BRA `(.L_x_22) ;  /* 0x0000000000647947 */ /* 0x000fec0003800000 */
.L_x_21:
[----:B------:R-:W-:-:S14]  /*2730*/  DSETP.NE.AND P0, PT, R6, RZ, PT ;  /* 0x000000ff0600722a */ /* 0x000fdc0003f05000 */
[----:B------:R-:W-:Y:S05]  /*2740*/  @!P0 BRA `(.L_x_23) ;  /* 0x0000000000588947 */ /* 0x000fea0003800000 */
[----:B------:R-:W-:-:S13]  /*2750*/  ISETP.GE.AND P0, PT, R7, RZ, PT ;  /* 0x000000ff0700720c */ /* 0x000fda0003f06270 */
[----:B------:R-:W-:Y:S02]  /*2760*/  @!P0 IMAD.MOV.U32 R8, RZ, RZ, 0x0 ;  /* 0x00000000ff088424 */ /* 0x000fe400078e00ff */
[----:B------:R-:W-:Y:S01]  /*2770*/  @!P0 IMAD.MOV.U32 R9, RZ, RZ, -0x80000 ;  /* 0xfff80000ff098424 */ /* 0x000fe200078e00ff */
[----:B------:R-:W-:Y:S06]  /*2780*/  @!P0 BRA `(.L_x_22) ;  /* 0x00000000004c8947 */ /* 0x000fec0003800000 */
[----:B------:R-:W-:-:S13]  /*2790*/  ISETP.GT.AND P0, PT, R7, 0x7fefffff, PT ;  /* 0x7fefffff0700780c */ /* 0x000fda0003f04270 */
[----:B------:R-:W-:Y:S05]  /*27a0*/  @P0 BRA `(.L_x_23) ;  /* 0x0000000000400947 */ /* 0x000fea0003800000 */
[----:B------:R-:W-:Y:S01]  /*27b0*/  DMUL R6, R6, 8.11296384146066816958e+31 ;  /* 0x4690000006067828 */ /* 0x000fe20000000000 */
[----:B------:R-:W-:Y:S02]  /*27c0*/  IMAD.MOV.U32 R8, RZ, RZ, RZ ;  /* 0x000000ffff087224 */ /* 0x000fe400078e00ff */
[----:B------:R-:W-:Y:S02]  /*27d0*/  IMAD.MOV.U32 R16, RZ, RZ, 0x0 ;  /* 0x00000000ff107424 */ /* 0x000fe400078e00ff */
[----:B------:R-:W-:Y:S01]  /*27e0*/  IMAD.MOV.U32 R17, RZ, RZ, 0x3fd80000 ;  /* 0x3fd80000ff117424 */ /* 0x000fe200078e00ff */
[----:B------:R-:W0:Y:S02]  /*27f0*/  MUFU.RSQ64H R9, R7 ;  /* 0x0000000700097308 */ /* 0x000e240000001c00 */
[----:B0-----:R-:W-:-:S08]  /*2800*/  DMUL R12, R8, R8 ;  /* 0x00000008080c7228 */ /* 0x001fd00000000000 */
[----:B------:R-:W-:-:S08]  /*2810*/  DFMA R12, R6, -R12, 1 ;  /* 0x3ff00000060c742b */ /* 0x000fd0000000080c */
[----:B------:R-:W-:Y:S02]  /*2820*/  DFMA R16, R12, R16, 0.5 ;  /* 0x3fe000000c10742b */ /* 0x000fe40000000010 */
[----:B------:R-:W-:-:S08]  /*2830*/  DMUL R12, R8, R12 ;  /* 0x0000000c080c7228 */ /* 0x000fd00000000000 */
[----:B------:R-:W-:-:S08]  /*2840*/  DFMA R12, R16, R12, R8 ;  /* 0x0000000c100c722b */ /* 0x000fd00000000008 */
[----:B------:R-:W-:Y:S02]  /*2850*/  DMUL R8, R6, R12 ;  /* 0x0000000c06087228 */ /* 0x000fe40000000000 */
[----:B------:R-:W-:-:S06]  /*2860*/  VIADD R13, R13, 0xfff00000 ;  /* 0xfff000000d0d7836 */ /* 0x000fcc0000000000 */
[----:B------:R-:W-:-:S08]  /*2870*/  DFMA R16, R8, -R8, R6 ;  /* 0x800000080810722b */ /* 0x000fd00000000006 */
[----:B------:R-:W-:-:S10]  /*2880*/  DFMA R8, R12, R16, R8 ;  /* 0x000000100c08722b */ /* 0x000fd40000000008 */
[----:B------:R-:W-:Y:S01]  /*2890*/  VIADD R9, R9, 0xfcb00000 ;  /* 0xfcb0000009097836 */ /* 0x000fe20000000000 */
[----:B------:R-:W-:Y:S06]  /*28a0*/  BRA `(.L_x_22) ;  /* 0x0000000000047947 */ /* 0x000fec0003800000 */
.L_x_23:
[----:B------:R-:W-:-:S11]  /*28b0*/  DADD R8, R6, R6 ;  /* 0x0000000006087229 */ /* 0x000fd60000000006 */
.L_x_22:
[----:B------:R-:W-:Y:S05]  /*28c0*/  BSYNC.RECONVERGENT B1 ;  /* 0x0000000000017941 */ /* 0x000fea0003800200 */
.L_x_20:
[----:B------:R-:W-:-:S04]  /*28d0*/  IMAD.MOV.U32 R15, RZ, RZ, 0x0 ;  /* 0x00000000ff0f7424 */ /* 0x000fc800078e00ff */
[----:B------:R-:W-:Y:S05]  /*28e0*/  RET.REL.NODEC R14 `(_Z25channel_simulation_kernelPhPdiddP17curandStateXORWOW) ;  /* 0xffffffd40ec47950 */ /* 0x000fea0003c3ffff */
.L_x_24:
[----:B------:R-:W-:-:S00]  /*28f0*/  BRA `(.L_x_24) ;  /* 0xfffffffc00fc7947 */ /* 0x000fc0000383ffff */
[----:B------:R-:W-:-:S00]  /*2900*/  NOP ;  /* 0x0000000000007918 */ /* 0x000fc00000000000 */
[----:B------:R-:W-:-:S00]  /*2910*/  NOP ;  /* 0x0000000000007918 */ /* 0x000fc00000000000 */
[----:B------:R-:W-:-:S00]  /*2920*/  NOP ;  /* 0x0000000000007918 */ /* 0x000fc00000000000 */
[----:B------:R-:W-:-:S00]  /*2930*/  NOP ;  /* 0x0000000000007918 */ /* 0x000fc00000000000 */
[----:B------:R-:W-:-:S00]  /*2940*/  NOP ;  /* 0x0000000000007918 */ /* 0x000fc00000000000 */
[----:B------:R-:W-:-:S00]  /*2950*/  NOP ;  /* 0x0000000000007918 */ /* 0x000fc00000000000 */
[----:B------:R-:W-:-:S00]  /*2960*/  NOP ;  /* 0x0000000000007918 */ /* 0x000fc00000000000 */
[----:B------:R-:W-:-:S00]  /*2970*/  NOP ;  /* 0x0000000000007918 */ /* 0x000fc00000000000 */
.L_x_26:


//--------------------- .nv.global.init           --------------------------
	.section	.nv.global.init,"aw",@progbits
	.align	4
.nv.global.init:
	.type		mrg32k3aM1SubSeq,@object
	.size		mrg32k3aM1SubSeq,(mrg32k3aM2SubSeq - mrg32k3aM1SubSeq)
mrg32k3aM1SubSeq:
        /*0000*/ 	.byte	0x0b, 0xcc, 0xee, 0x04, 0x73, 0x29, 0x8b, 0x6f, 0xf6, 0x53, 0x03, 0xf6, 0x23, 0xf6, 0xea, 0xda
        /* <DEDUP_REMOVED lines=125> */
	.type		mrg32k3aM2SubSeq,@object
	.size		mrg32k3aM2SubSeq,(mrg32k3aM1 - mrg32k3aM2SubSeq)
mrg32k3aM2SubSeq:
        /* <DEDUP_REMOVED lines=126> */
	.type		mrg32k3aM1,@object
	.size		mrg32k3aM1,(mrg32k3aM1Seq - mrg32k3aM1)
mrg32k3aM1:
        /* <DEDUP_REMOVED lines=144> */
	.type		mrg32k3aM1Seq,@object
	.size		mrg32k3aM1Seq,(mrg32k3aM2 - mrg32k3aM1Seq)
mrg32k3aM1Seq:
        /* <DEDUP_REMOVED lines=144> */
	.type		mrg32k3aM2,@object
	.size		mrg32k3aM2,(mrg32k3aM2Seq - mrg32k3aM2)
mrg32k3aM2:
        /* <DEDUP_REMOVED lines=144> */
	.type		mrg32k3aM2Seq,@object
	.size		mrg32k3aM2Seq,(precalc_xorwow_matrix - mrg32k3aM2Seq)
mrg32k3aM2Seq:
        /* <DEDUP_REMOVED lines=144> */
	.type		precalc_xorwow_matrix,@object
	.size		precalc_xorwow_matrix,(precalc_xorwow_offset_matrix - precalc_xorwow_matrix)
precalc_xorwow_matrix:
        /* <DEDUP_REMOVED lines=6400> */
	.type		precalc_xorwow_offset_matrix,@object
	.size		precalc_xorwow_offset_matrix,(.L_1 - precalc_xorwow_offset_matrix)
precalc_xorwow_offset_matrix:
        /* <DEDUP_REMOVED lines=6400> */
.L_1:


//--------------------- .nv.shared.reserved.0     --------------------------
	.section	.nv.shared.reserved.0,"aw",@nobits
	.weak		__nv_reservedSMEM_offset_0_alias
	.size		__nv_reservedSMEM_offset_0_alias, 0, 64
	.other		__nv_reservedSMEM_offset_0_alias,@"STO_CUDA_RESERVED_SHARED STV_DEFAULT"
__nv_reservedSMEM_offset_0_alias:
	.zero		0
	.zero		64


//--------------------- .nv.constant0._Z25channel_simulation_kernelPhPdiddP17curandStateXORWOW --------------------------
	.section	.nv.constant0._Z25channel_simulation_kernelPhPdiddP17curandStateXORWOW,"a",@progbits
	.sectionflags	@""
	.align	4
.nv.constant0._Z25channel_simulation_kernelPhPdiddP17curandStateXORWOW:
	.zero		944


//--------------------- SYMBOLS --------------------------

	.type		.nv.reservedSmem.offset0,@object
	.size		.nv.reservedSmem.offset0,0x4
